//
// Generated by NVIDIA NVVM Compiler
//
// Compiler Build ID: CL-36424714
// Cuda compilation tools, release 13.0, V13.0.88
// Based on NVVM 20.0.0
//

.version 9.0
.target sm_100
.address_size 64

	// .globl	mymatmul_kernel0
// _ZZ16mymatmul_kernel0E11data_shared has been demoted
// _ZZ16mymatmul_kernel0E13kernel_shared has been demoted

.visible .entry mymatmul_kernel0(
	.param .u64 .ptr .align 1 mymatmul_kernel0_param_0,
	.param .u64 .ptr .align 1 mymatmul_kernel0_param_1,
	.param .u64 .ptr .align 1 mymatmul_kernel0_param_2
)
.maxntid 64
{
	.local .align 16 .b8 	__local_depot0[16384];
	.reg .b64 	%SP;
	.reg .b64 	%SPL;
	.reg .pred 	%p<15>;
	.reg .b32 	%r<154>;
	.reg .b32 	%f<662>;
	.reg .b64 	%rd<56>;
	// demoted variable
	.shared .align 4 .b8 _ZZ16mymatmul_kernel0E11data_shared[32768];
	// demoted variable
	.shared .align 4 .b8 _ZZ16mymatmul_kernel0E13kernel_shared[8192];
	mov.u64 	%SPL, __local_depot0;
	add.u64 	%rd1, %SPL, 0;
	mov.b32 	%r128, 0;
$L__BB0_1:
	shl.b32 	%r72, %r128, 8;
	mul.wide.u32 	%rd11, %r72, 4;
	add.s64 	%rd12, %rd1, %rd11;
	mov.f32 	%f385, 0f00000000;
	st.local.v4.f32 	[%rd12], {%f385, %f385, %f385, %f385};
	st.local.v4.f32 	[%rd12+16], {%f385, %f385, %f385, %f385};
	st.local.v4.f32 	[%rd12+32], {%f385, %f385, %f385, %f385};
	st.local.v4.f32 	[%rd12+48], {%f385, %f385, %f385, %f385};
	st.local.v4.f32 	[%rd12+64], {%f385, %f385, %f385, %f385};
	st.local.v4.f32 	[%rd12+80], {%f385, %f385, %f385, %f385};
	st.local.v4.f32 	[%rd12+96], {%f385, %f385, %f385, %f385};
	st.local.v4.f32 	[%rd12+112], {%f385, %f385, %f385, %f385};
	st.local.v4.f32 	[%rd12+256], {%f385, %f385, %f385, %f385};
	st.local.v4.f32 	[%rd12+272], {%f385, %f385, %f385, %f385};
	st.local.v4.f32 	[%rd12+288], {%f385, %f385, %f385, %f385};
	st.local.v4.f32 	[%rd12+304], {%f385, %f385, %f385, %f385};
	st.local.v4.f32 	[%rd12+320], {%f385, %f385, %f385, %f385};
	st.local.v4.f32 	[%rd12+336], {%f385, %f385, %f385, %f385};
	st.local.v4.f32 	[%rd12+352], {%f385, %f385, %f385, %f385};
	st.local.v4.f32 	[%rd12+368], {%f385, %f385, %f385, %f385};
	st.local.v4.f32 	[%rd12+512], {%f385, %f385, %f385, %f385};
	st.local.v4.f32 	[%rd12+528], {%f385, %f385, %f385, %f385};
	st.local.v4.f32 	[%rd12+544], {%f385, %f385, %f385, %f385};
	st.local.v4.f32 	[%rd12+560], {%f385, %f385, %f385, %f385};
	st.local.v4.f32 	[%rd12+576], {%f385, %f385, %f385, %f385};
	st.local.v4.f32 	[%rd12+592], {%f385, %f385, %f385, %f385};
	st.local.v4.f32 	[%rd12+608], {%f385, %f385, %f385, %f385};
	st.local.v4.f32 	[%rd12+624], {%f385, %f385, %f385, %f385};
	st.local.v4.f32 	[%rd12+768], {%f385, %f385, %f385, %f385};
	st.local.v4.f32 	[%rd12+784], {%f385, %f385, %f385, %f385};
	st.local.v4.f32 	[%rd12+800], {%f385, %f385, %f385, %f385};
	st.local.v4.f32 	[%rd12+816], {%f385, %f385, %f385, %f385};
	st.local.v4.f32 	[%rd12+832], {%f385, %f385, %f385, %f385};
	st.local.v4.f32 	[%rd12+848], {%f385, %f385, %f385, %f385};
	st.local.v4.f32 	[%rd12+864], {%f385, %f385, %f385, %f385};
	st.local.v4.f32 	[%rd12+880], {%f385, %f385, %f385, %f385};
	st.local.v4.f32 	[%rd12+128], {%f385, %f385, %f385, %f385};
	st.local.v4.f32 	[%rd12+144], {%f385, %f385, %f385, %f385};
	st.local.v4.f32 	[%rd12+160], {%f385, %f385, %f385, %f385};
	st.local.v4.f32 	[%rd12+176], {%f385, %f385, %f385, %f385};
	st.local.v4.f32 	[%rd12+192], {%f385, %f385, %f385, %f385};
	st.local.v4.f32 	[%rd12+208], {%f385, %f385, %f385, %f385};
	st.local.v4.f32 	[%rd12+224], {%f385, %f385, %f385, %f385};
	st.local.v4.f32 	[%rd12+240], {%f385, %f385, %f385, %f385};
	st.local.v4.f32 	[%rd12+384], {%f385, %f385, %f385, %f385};
	st.local.v4.f32 	[%rd12+400], {%f385, %f385, %f385, %f385};
	st.local.v4.f32 	[%rd12+416], {%f385, %f385, %f385, %f385};
	st.local.v4.f32 	[%rd12+432], {%f385, %f385, %f385, %f385};
	st.local.v4.f32 	[%rd12+448], {%f385, %f385, %f385, %f385};
	st.local.v4.f32 	[%rd12+464], {%f385, %f385, %f385, %f385};
	st.local.v4.f32 	[%rd12+480], {%f385, %f385, %f385, %f385};
	st.local.v4.f32 	[%rd12+496], {%f385, %f385, %f385, %f385};
	st.local.v4.f32 	[%rd12+640], {%f385, %f385, %f385, %f385};
	st.local.v4.f32 	[%rd12+656], {%f385, %f385, %f385, %f385};
	st.local.v4.f32 	[%rd12+672], {%f385, %f385, %f385, %f385};
	st.local.v4.f32 	[%rd12+688], {%f385, %f385, %f385, %f385};
	st.local.v4.f32 	[%rd12+704], {%f385, %f385, %f385, %f385};
	st.local.v4.f32 	[%rd12+720], {%f385, %f385, %f385, %f385};
	st.local.v4.f32 	[%rd12+736], {%f385, %f385, %f385, %f385};
	st.local.v4.f32 	[%rd12+752], {%f385, %f385, %f385, %f385};
	st.local.v4.f32 	[%rd12+896], {%f385, %f385, %f385, %f385};
	st.local.v4.f32 	[%rd12+912], {%f385, %f385, %f385, %f385};
	st.local.v4.f32 	[%rd12+928], {%f385, %f385, %f385, %f385};
	st.local.v4.f32 	[%rd12+944], {%f385, %f385, %f385, %f385};
	st.local.v4.f32 	[%rd12+960], {%f385, %f385, %f385, %f385};
	st.local.v4.f32 	[%rd12+976], {%f385, %f385, %f385, %f385};
	st.local.v4.f32 	[%rd12+992], {%f385, %f385, %f385, %f385};
	st.local.v4.f32 	[%rd12+1008], {%f385, %f385, %f385, %f385};
	add.s32 	%r128, %r128, 1;
	setp.ne.s32 	%p3, %r128, 16;
	@%p3 bra 	$L__BB0_1;
	mov.b32 	%r129, 0;
	mov.u32 	%r4, %tid.x;
	shl.b32 	%r75, %r4, 2;
	mov.u32 	%r76, _ZZ16mymatmul_kernel0E11data_shared;
	add.s32 	%r77, %r75, %r76;
	add.s32 	%r5, %r77, 2048;
	shl.b32 	%r79, %r4, 7;
	or.b32  	%r80, %r79, %r4;
	and.b32  	%r81, %r80, 7175;
$L__BB0_3:
	bar.sync 	0;
	shl.b32 	%r78, %r129, 3;
	add.s32 	%r146, %r81, %r78;
	add.s32 	%r145, %r146, 122880;
	add.s32 	%r144, %r146, 114688;
	add.s32 	%r143, %r146, 106496;
	add.s32 	%r142, %r146, 98304;
	add.s32 	%r141, %r146, 90112;
	add.s32 	%r140, %r146, 81920;
	add.s32 	%r139, %r146, 73728;
	add.s32 	%r138, %r146, 65536;
	add.s32 	%r137, %r146, 57344;
	add.s32 	%r136, %r146, 49152;
	add.s32 	%r135, %r146, 40960;
	add.s32 	%r134, %r146, 32768;
	add.s32 	%r133, %r146, 24576;
	add.s32 	%r132, %r146, 16384;
	add.s32 	%r130, %r146, 8192;
	mov.b32 	%r147, 2048;
	mov.u32 	%r131, %r5;
$L__BB0_4:
	ld.param.u64 	%rd52, [mymatmul_kernel0_param_0];
	mul.wide.u32 	%rd13, %r146, 4;
	cvta.to.global.u64 	%rd14, %rd52;
	add.s64 	%rd15, %rd14, %rd13;
	mul.wide.u32 	%rd16, %r145, 4;
	add.s64 	%rd17, %rd14, %rd16;
	mul.wide.u32 	%rd18, %r144, 4;
	add.s64 	%rd19, %rd14, %rd18;
	mul.wide.u32 	%rd20, %r143, 4;
	add.s64 	%rd21, %rd14, %rd20;
	mul.wide.u32 	%rd22, %r142, 4;
	add.s64 	%rd23, %rd14, %rd22;
	mul.wide.u32 	%rd24, %r141, 4;
	add.s64 	%rd25, %rd14, %rd24;
	mul.wide.u32 	%rd26, %r140, 4;
	add.s64 	%rd27, %rd14, %rd26;
	mul.wide.u32 	%rd28, %r139, 4;
	add.s64 	%rd29, %rd14, %rd28;
	mul.wide.u32 	%rd30, %r138, 4;
	add.s64 	%rd31, %rd14, %rd30;
	mul.wide.u32 	%rd32, %r137, 4;
	add.s64 	%rd33, %rd14, %rd32;
	mul.wide.u32 	%rd34, %r136, 4;
	add.s64 	%rd35, %rd14, %rd34;
	mul.wide.u32 	%rd36, %r135, 4;
	add.s64 	%rd37, %rd14, %rd36;
	mul.wide.u32 	%rd38, %r134, 4;
	add.s64 	%rd39, %rd14, %rd38;
	mul.wide.u32 	%rd40, %r133, 4;
	add.s64 	%rd41, %rd14, %rd40;
	mul.wide.u32 	%rd42, %r132, 4;
	add.s64 	%rd43, %rd14, %rd42;
	mul.wide.u32 	%rd44, %r130, 4;
	add.s64 	%rd45, %rd14, %rd44;
	ld.global.nc.f32 	%f386, [%rd15];
	st.shared.f32 	[%r131+-2048], %f386;
	ld.global.nc.f32 	%f387, [%rd45];
	st.shared.f32 	[%r131+-1792], %f387;
	ld.global.nc.f32 	%f388, [%rd43];
	st.shared.f32 	[%r131+-1536], %f388;
	ld.global.nc.f32 	%f389, [%rd41];
	st.shared.f32 	[%r131+-1280], %f389;
	ld.global.nc.f32 	%f390, [%rd39];
	st.shared.f32 	[%r131+-1024], %f390;
	ld.global.nc.f32 	%f391, [%rd37];
	st.shared.f32 	[%r131+-768], %f391;
	ld.global.nc.f32 	%f392, [%rd35];
	st.shared.f32 	[%r131+-512], %f392;
	ld.global.nc.f32 	%f393, [%rd33];
	st.shared.f32 	[%r131+-256], %f393;
	ld.global.nc.f32 	%f394, [%rd31];
	st.shared.f32 	[%r131], %f394;
	ld.global.nc.f32 	%f395, [%rd29];
	st.shared.f32 	[%r131+256], %f395;
	ld.global.nc.f32 	%f396, [%rd27];
	st.shared.f32 	[%r131+512], %f396;
	ld.global.nc.f32 	%f397, [%rd25];
	st.shared.f32 	[%r131+768], %f397;
	ld.global.nc.f32 	%f398, [%rd23];
	st.shared.f32 	[%r131+1024], %f398;
	ld.global.nc.f32 	%f399, [%rd21];
	st.shared.f32 	[%r131+1280], %f399;
	ld.global.nc.f32 	%f400, [%rd19];
	st.shared.f32 	[%r131+1536], %f400;
	ld.global.nc.f32 	%f401, [%rd17];
	st.shared.f32 	[%r131+1792], %f401;
	add.s32 	%r147, %r147, 4096;
	add.s32 	%r146, %r146, 131072;
	add.s32 	%r145, %r145, 131072;
	add.s32 	%r144, %r144, 131072;
	add.s32 	%r143, %r143, 131072;
	add.s32 	%r142, %r142, 131072;
	add.s32 	%r141, %r141, 131072;
	add.s32 	%r140, %r140, 131072;
	add.s32 	%r139, %r139, 131072;
	add.s32 	%r138, %r138, 131072;
	add.s32 	%r137, %r137, 131072;
	add.s32 	%r136, %r136, 131072;
	add.s32 	%r135, %r135, 131072;
	add.s32 	%r134, %r134, 131072;
	add.s32 	%r133, %r133, 131072;
	add.s32 	%r132, %r132, 131072;
	add.s32 	%r131, %r131, 4096;
	add.s32 	%r130, %r130, 131072;
	setp.ne.s32 	%p4, %r147, 34816;
	@%p4 bra 	$L__BB0_4;
	ld.param.u64 	%rd53, [mymatmul_kernel0_param_1];
	shl.b32 	%r83, %r129, 15;
	mov.u32 	%r84, %ctaid.x;
	shl.b32 	%r85, %r84, 8;
	or.b32  	%r86, %r85, %r4;
	add.s32 	%r87, %r86, %r83;
	cvta.to.global.u64 	%rd46, %rd53;
	mul.wide.u32 	%rd47, %r87, 4;
	add.s64 	%rd48, %rd46, %rd47;
	ld.global.nc.f32 	%f402, [%rd48];
	shl.b32 	%r88, %r4, 2;
	mov.u32 	%r89, _ZZ16mymatmul_kernel0E13kernel_shared;
	add.s32 	%r90, %r89, %r88;
	st.shared.f32 	[%r90], %f402;
	ld.global.nc.f32 	%f403, [%rd48+256];
	st.shared.f32 	[%r90+256], %f403;
	ld.global.nc.f32 	%f404, [%rd48+512];
	st.shared.f32 	[%r90+512], %f404;
	ld.global.nc.f32 	%f405, [%rd48+768];
	st.shared.f32 	[%r90+768], %f405;
	ld.global.nc.f32 	%f406, [%rd48+16384];
	st.shared.f32 	[%r90+1024], %f406;
	ld.global.nc.f32 	%f407, [%rd48+16640];
	st.shared.f32 	[%r90+1280], %f407;
	ld.global.nc.f32 	%f408, [%rd48+16896];
	st.shared.f32 	[%r90+1536], %f408;
	ld.global.nc.f32 	%f409, [%rd48+17152];
	st.shared.f32 	[%r90+1792], %f409;
	ld.global.nc.f32 	%f410, [%rd48+32768];
	st.shared.f32 	[%r90+2048], %f410;
	ld.global.nc.f32 	%f411, [%rd48+33024];
	st.shared.f32 	[%r90+2304], %f411;
	ld.global.nc.f32 	%f412, [%rd48+33280];
	st.shared.f32 	[%r90+2560], %f412;
	ld.global.nc.f32 	%f413, [%rd48+33536];
	st.shared.f32 	[%r90+2816], %f413;
	ld.global.nc.f32 	%f414, [%rd48+49152];
	st.shared.f32 	[%r90+3072], %f414;
	ld.global.nc.f32 	%f415, [%rd48+49408];
	st.shared.f32 	[%r90+3328], %f415;
	ld.global.nc.f32 	%f416, [%rd48+49664];
	st.shared.f32 	[%r90+3584], %f416;
	ld.global.nc.f32 	%f417, [%rd48+49920];
	st.shared.f32 	[%r90+3840], %f417;
	ld.global.nc.f32 	%f418, [%rd48+65536];
	st.shared.f32 	[%r90+4096], %f418;
	ld.global.nc.f32 	%f419, [%rd48+65792];
	st.shared.f32 	[%r90+4352], %f419;
	ld.global.nc.f32 	%f420, [%rd48+66048];
	st.shared.f32 	[%r90+4608], %f420;
	ld.global.nc.f32 	%f421, [%rd48+66304];
	st.shared.f32 	[%r90+4864], %f421;
	ld.global.nc.f32 	%f422, [%rd48+81920];
	st.shared.f32 	[%r90+5120], %f422;
	ld.global.nc.f32 	%f423, [%rd48+82176];
	st.shared.f32 	[%r90+5376], %f423;
	ld.global.nc.f32 	%f424, [%rd48+82432];
	st.shared.f32 	[%r90+5632], %f424;
	ld.global.nc.f32 	%f425, [%rd48+82688];
	st.shared.f32 	[%r90+5888], %f425;
	ld.global.nc.f32 	%f426, [%rd48+98304];
	st.shared.f32 	[%r90+6144], %f426;
	ld.global.nc.f32 	%f427, [%rd48+98560];
	st.shared.f32 	[%r90+6400], %f427;
	ld.global.nc.f32 	%f428, [%rd48+98816];
	st.shared.f32 	[%r90+6656], %f428;
	ld.global.nc.f32 	%f429, [%rd48+99072];
	st.shared.f32 	[%r90+6912], %f429;
	ld.global.nc.f32 	%f430, [%rd48+114688];
	st.shared.f32 	[%r90+7168], %f430;
	ld.global.nc.f32 	%f431, [%rd48+114944];
	st.shared.f32 	[%r90+7424], %f431;
	ld.global.nc.f32 	%f432, [%rd48+115200];
	st.shared.f32 	[%r90+7680], %f432;
	ld.global.nc.f32 	%f433, [%rd48+115456];
	st.shared.f32 	[%r90+7936], %f433;
	bar.sync 	0;
	mov.b32 	%r148, 0;
$L__BB0_6:
	mov.b32 	%r149, 0;
$L__BB0_7:
	mov.b32 	%r150, 0;
	mov.pred 	%p13, -1;
$L__BB0_8:
	mov.pred 	%p1, %p13;
	shl.b32 	%r94, %r149, 8;
	add.s32 	%r95, %r150, %r94;
	shl.b32 	%r96, %r148, 9;
	mov.u32 	%r97, %tid.x;
	shl.b32 	%r98, %r97, 6;
	and.b32  	%r99, %r98, 192;
	or.b32  	%r100, %r96, %r99;
	add.s32 	%r61, %r100, %r150;
	mul.wide.u32 	%rd49, %r95, 4;
	add.s64 	%rd2, %rd1, %rd49;
	ld.local.f32 	%f661, [%rd2];
	ld.local.f32 	%f660, [%rd2+768];
	ld.local.f32 	%f659, [%rd2+4];
	ld.local.f32 	%f658, [%rd2+8];
	ld.local.f32 	%f657, [%rd2+12];
	ld.local.f32 	%f656, [%rd2+16];
	ld.local.f32 	%f655, [%rd2+20];
	ld.local.f32 	%f654, [%rd2+24];
	ld.local.f32 	%f653, [%rd2+28];
	ld.local.f32 	%f652, [%rd2+32];
	ld.local.f32 	%f651, [%rd2+36];
	ld.local.f32 	%f650, [%rd2+40];
	ld.local.f32 	%f649, [%rd2+44];
	ld.local.f32 	%f648, [%rd2+48];
	ld.local.f32 	%f647, [%rd2+52];
	ld.local.f32 	%f646, [%rd2+56];
	ld.local.f32 	%f645, [%rd2+60];
	ld.local.f32 	%f644, [%rd2+64];
	ld.local.f32 	%f643, [%rd2+68];
	ld.local.f32 	%f642, [%rd2+72];
	ld.local.f32 	%f641, [%rd2+76];
	ld.local.f32 	%f640, [%rd2+80];
	ld.local.f32 	%f639, [%rd2+84];
	ld.local.f32 	%f638, [%rd2+88];
	ld.local.f32 	%f637, [%rd2+92];
	ld.local.f32 	%f636, [%rd2+96];
	ld.local.f32 	%f635, [%rd2+100];
	ld.local.f32 	%f634, [%rd2+104];
	ld.local.f32 	%f633, [%rd2+108];
	ld.local.f32 	%f632, [%rd2+112];
	ld.local.f32 	%f631, [%rd2+116];
	ld.local.f32 	%f630, [%rd2+120];
	ld.local.f32 	%f629, [%rd2+124];
	ld.local.f32 	%f628, [%rd2+256];
	ld.local.f32 	%f627, [%rd2+260];
	ld.local.f32 	%f626, [%rd2+264];
	ld.local.f32 	%f625, [%rd2+268];
	ld.local.f32 	%f624, [%rd2+272];
	ld.local.f32 	%f623, [%rd2+276];
	ld.local.f32 	%f622, [%rd2+280];
	ld.local.f32 	%f621, [%rd2+284];
	ld.local.f32 	%f620, [%rd2+288];
	ld.local.f32 	%f619, [%rd2+292];
	ld.local.f32 	%f618, [%rd2+296];
	ld.local.f32 	%f617, [%rd2+300];
	ld.local.f32 	%f616, [%rd2+304];
	ld.local.f32 	%f615, [%rd2+308];
	ld.local.f32 	%f614, [%rd2+312];
	ld.local.f32 	%f613, [%rd2+316];
	ld.local.f32 	%f612, [%rd2+320];
	ld.local.f32 	%f611, [%rd2+324];
	ld.local.f32 	%f610, [%rd2+328];
	ld.local.f32 	%f609, [%rd2+332];
	ld.local.f32 	%f608, [%rd2+336];
	ld.local.f32 	%f607, [%rd2+340];
	ld.local.f32 	%f606, [%rd2+344];
	ld.local.f32 	%f605, [%rd2+348];
	ld.local.f32 	%f604, [%rd2+352];
	ld.local.f32 	%f603, [%rd2+356];
	ld.local.f32 	%f602, [%rd2+360];
	ld.local.f32 	%f601, [%rd2+364];
	ld.local.f32 	%f600, [%rd2+368];
	ld.local.f32 	%f599, [%rd2+372];
	ld.local.f32 	%f598, [%rd2+376];
	ld.local.f32 	%f597, [%rd2+380];
	ld.local.f32 	%f596, [%rd2+512];
	ld.local.f32 	%f595, [%rd2+516];
	ld.local.f32 	%f594, [%rd2+520];
	ld.local.f32 	%f593, [%rd2+524];
	ld.local.f32 	%f592, [%rd2+528];
	ld.local.f32 	%f591, [%rd2+532];
	ld.local.f32 	%f590, [%rd2+536];
	ld.local.f32 	%f589, [%rd2+540];
	ld.local.f32 	%f588, [%rd2+544];
	ld.local.f32 	%f587, [%rd2+548];
	ld.local.f32 	%f586, [%rd2+552];
	ld.local.f32 	%f585, [%rd2+556];
	ld.local.f32 	%f584, [%rd2+560];
	ld.local.f32 	%f583, [%rd2+564];
	ld.local.f32 	%f582, [%rd2+568];
	ld.local.f32 	%f581, [%rd2+572];
	ld.local.f32 	%f580, [%rd2+576];
	ld.local.f32 	%f579, [%rd2+580];
	ld.local.f32 	%f578, [%rd2+584];
	ld.local.f32 	%f577, [%rd2+588];
	ld.local.f32 	%f576, [%rd2+592];
	ld.local.f32 	%f575, [%rd2+596];
	ld.local.f32 	%f574, [%rd2+600];
	ld.local.f32 	%f573, [%rd2+604];
	ld.local.f32 	%f572, [%rd2+608];
	ld.local.f32 	%f571, [%rd2+612];
	ld.local.f32 	%f570, [%rd2+616];
	ld.local.f32 	%f569, [%rd2+620];
	ld.local.f32 	%f568, [%rd2+624];
	ld.local.f32 	%f567, [%rd2+628];
	ld.local.f32 	%f566, [%rd2+632];
	ld.local.f32 	%f565, [%rd2+636];
	ld.local.f32 	%f564, [%rd2+772];
	ld.local.f32 	%f563, [%rd2+776];
	ld.local.f32 	%f562, [%rd2+780];
	ld.local.f32 	%f561, [%rd2+784];
	ld.local.f32 	%f560, [%rd2+788];
	ld.local.f32 	%f559, [%rd2+792];
	ld.local.f32 	%f558, [%rd2+796];
	ld.local.f32 	%f557, [%rd2+800];
	ld.local.f32 	%f556, [%rd2+804];
	ld.local.f32 	%f555, [%rd2+808];
	ld.local.f32 	%f554, [%rd2+812];
	ld.local.f32 	%f553, [%rd2+816];
	ld.local.f32 	%f552, [%rd2+820];
	ld.local.f32 	%f551, [%rd2+824];
	ld.local.f32 	%f550, [%rd2+828];
	ld.local.f32 	%f549, [%rd2+832];
	ld.local.f32 	%f548, [%rd2+836];
	ld.local.f32 	%f547, [%rd2+840];
	ld.local.f32 	%f546, [%rd2+844];
	ld.local.f32 	%f545, [%rd2+848];
	ld.local.f32 	%f544, [%rd2+852];
	ld.local.f32 	%f543, [%rd2+856];
	ld.local.f32 	%f542, [%rd2+860];
	ld.local.f32 	%f541, [%rd2+864];
	ld.local.f32 	%f540, [%rd2+868];
	ld.local.f32 	%f539, [%rd2+872];
	ld.local.f32 	%f538, [%rd2+876];
	ld.local.f32 	%f537, [%rd2+880];
	ld.local.f32 	%f536, [%rd2+884];
	ld.local.f32 	%f535, [%rd2+888];
	ld.local.f32 	%f534, [%rd2+892];
	mov.b32 	%r151, 0;
	mov.pred 	%p14, -1;
$L__BB0_9:
	mov.pred 	%p2, %p14;
	shl.b32 	%r102, %r148, 1;
	mov.u32 	%r103, %tid.x;
	shl.b32 	%r104, %r103, 7;
	and.b32  	%r105, %r104, 7680;
	add.s32 	%r106, %r102, %r105;
	shl.b32 	%r107, %r149, 5;
	add.s32 	%r108, %r106, %r107;
	add.s32 	%r109, %r108, %r151;
	shl.b32 	%r110, %r151, 8;
	add.s32 	%r111, %r61, %r110;
	shl.b32 	%r112, %r109, 2;
	mov.u32 	%r113, _ZZ16mymatmul_kernel0E11data_shared;
	add.s32 	%r114, %r113, %r112;
	ld.shared.f32 	%f434, [%r114];
	shl.b32 	%r115, %r111, 2;
	mov.u32 	%r116, _ZZ16mymatmul_kernel0E13kernel_shared;
	add.s32 	%r117, %r116, %r115;
	ld.shared.f32 	%f435, [%r117];
	fma.rn.f32 	%f661, %f434, %f435, %f661;
	st.local.f32 	[%rd2], %f661;
	ld.shared.f32 	%f436, [%r117+4];
	fma.rn.f32 	%f659, %f434, %f436, %f659;
	st.local.f32 	[%rd2+4], %f659;
	ld.shared.f32 	%f437, [%r117+8];
	fma.rn.f32 	%f658, %f434, %f437, %f658;
	st.local.f32 	[%rd2+8], %f658;
	ld.shared.f32 	%f438, [%r117+12];
	fma.rn.f32 	%f657, %f434, %f438, %f657;
	st.local.f32 	[%rd2+12], %f657;
	ld.shared.f32 	%f439, [%r117+16];
	fma.rn.f32 	%f656, %f434, %f439, %f656;
	st.local.f32 	[%rd2+16], %f656;
	ld.shared.f32 	%f440, [%r117+20];
	fma.rn.f32 	%f655, %f434, %f440, %f655;
	st.local.f32 	[%rd2+20], %f655;
	ld.shared.f32 	%f441, [%r117+24];
	fma.rn.f32 	%f654, %f434, %f441, %f654;
	st.local.f32 	[%rd2+24], %f654;
	ld.shared.f32 	%f442, [%r117+28];
	fma.rn.f32 	%f653, %f434, %f442, %f653;
	st.local.f32 	[%rd2+28], %f653;
	ld.shared.f32 	%f443, [%r117+32];
	fma.rn.f32 	%f652, %f434, %f443, %f652;
	st.local.f32 	[%rd2+32], %f652;
	ld.shared.f32 	%f444, [%r117+36];
	fma.rn.f32 	%f651, %f434, %f444, %f651;
	st.local.f32 	[%rd2+36], %f651;
	ld.shared.f32 	%f445, [%r117+40];
	fma.rn.f32 	%f650, %f434, %f445, %f650;
	st.local.f32 	[%rd2+40], %f650;
	ld.shared.f32 	%f446, [%r117+44];
	fma.rn.f32 	%f649, %f434, %f446, %f649;
	st.local.f32 	[%rd2+44], %f649;
	ld.shared.f32 	%f447, [%r117+48];
	fma.rn.f32 	%f648, %f434, %f447, %f648;
	st.local.f32 	[%rd2+48], %f648;
	ld.shared.f32 	%f448, [%r117+52];
	fma.rn.f32 	%f647, %f434, %f448, %f647;
	st.local.f32 	[%rd2+52], %f647;
	ld.shared.f32 	%f449, [%r117+56];
	fma.rn.f32 	%f646, %f434, %f449, %f646;
	st.local.f32 	[%rd2+56], %f646;
	ld.shared.f32 	%f450, [%r117+60];
	fma.rn.f32 	%f645, %f434, %f450, %f645;
	st.local.f32 	[%rd2+60], %f645;
	ld.shared.f32 	%f451, [%r117+64];
	fma.rn.f32 	%f644, %f434, %f451, %f644;
	st.local.f32 	[%rd2+64], %f644;
	ld.shared.f32 	%f452, [%r117+68];
	fma.rn.f32 	%f643, %f434, %f452, %f643;
	st.local.f32 	[%rd2+68], %f643;
	ld.shared.f32 	%f453, [%r117+72];
	fma.rn.f32 	%f642, %f434, %f453, %f642;
	st.local.f32 	[%rd2+72], %f642;
	ld.shared.f32 	%f454, [%r117+76];
	fma.rn.f32 	%f641, %f434, %f454, %f641;
	st.local.f32 	[%rd2+76], %f641;
	ld.shared.f32 	%f455, [%r117+80];
	fma.rn.f32 	%f640, %f434, %f455, %f640;
	st.local.f32 	[%rd2+80], %f640;
	ld.shared.f32 	%f456, [%r117+84];
	fma.rn.f32 	%f639, %f434, %f456, %f639;
	st.local.f32 	[%rd2+84], %f639;
	ld.shared.f32 	%f457, [%r117+88];
	fma.rn.f32 	%f638, %f434, %f457, %f638;
	st.local.f32 	[%rd2+88], %f638;
	ld.shared.f32 	%f458, [%r117+92];
	fma.rn.f32 	%f637, %f434, %f458, %f637;
	st.local.f32 	[%rd2+92], %f637;
	ld.shared.f32 	%f459, [%r117+96];
	fma.rn.f32 	%f636, %f434, %f459, %f636;
	st.local.f32 	[%rd2+96], %f636;
	ld.shared.f32 	%f460, [%r117+100];
	fma.rn.f32 	%f635, %f434, %f460, %f635;
	st.local.f32 	[%rd2+100], %f635;
	ld.shared.f32 	%f461, [%r117+104];
	fma.rn.f32 	%f634, %f434, %f461, %f634;
	st.local.f32 	[%rd2+104], %f634;
	ld.shared.f32 	%f462, [%r117+108];
	fma.rn.f32 	%f633, %f434, %f462, %f633;
	st.local.f32 	[%rd2+108], %f633;
	ld.shared.f32 	%f463, [%r117+112];
	fma.rn.f32 	%f632, %f434, %f463, %f632;
	st.local.f32 	[%rd2+112], %f632;
	ld.shared.f32 	%f464, [%r117+116];
	fma.rn.f32 	%f631, %f434, %f464, %f631;
	st.local.f32 	[%rd2+116], %f631;
	ld.shared.f32 	%f465, [%r117+120];
	fma.rn.f32 	%f630, %f434, %f465, %f630;
	st.local.f32 	[%rd2+120], %f630;
	ld.shared.f32 	%f466, [%r117+124];
	fma.rn.f32 	%f629, %f434, %f466, %f629;
	st.local.f32 	[%rd2+124], %f629;
	ld.shared.f32 	%f467, [%r114+32];
	fma.rn.f32 	%f628, %f467, %f435, %f628;
	st.local.f32 	[%rd2+256], %f628;
	fma.rn.f32 	%f627, %f467, %f436, %f627;
	st.local.f32 	[%rd2+260], %f627;
	fma.rn.f32 	%f626, %f467, %f437, %f626;
	st.local.f32 	[%rd2+264], %f626;
	fma.rn.f32 	%f625, %f467, %f438, %f625;
	st.local.f32 	[%rd2+268], %f625;
	fma.rn.f32 	%f624, %f467, %f439, %f624;
	st.local.f32 	[%rd2+272], %f624;
	fma.rn.f32 	%f623, %f467, %f440, %f623;
	st.local.f32 	[%rd2+276], %f623;
	fma.rn.f32 	%f622, %f467, %f441, %f622;
	st.local.f32 	[%rd2+280], %f622;
	fma.rn.f32 	%f621, %f467, %f442, %f621;
	st.local.f32 	[%rd2+284], %f621;
	fma.rn.f32 	%f620, %f467, %f443, %f620;
	st.local.f32 	[%rd2+288], %f620;
	fma.rn.f32 	%f619, %f467, %f444, %f619;
	st.local.f32 	[%rd2+292], %f619;
	fma.rn.f32 	%f618, %f467, %f445, %f618;
	st.local.f32 	[%rd2+296], %f618;
	fma.rn.f32 	%f617, %f467, %f446, %f617;
	st.local.f32 	[%rd2+300], %f617;
	fma.rn.f32 	%f616, %f467, %f447, %f616;
	st.local.f32 	[%rd2+304], %f616;
	fma.rn.f32 	%f615, %f467, %f448, %f615;
	st.local.f32 	[%rd2+308], %f615;
	fma.rn.f32 	%f614, %f467, %f449, %f614;
	st.local.f32 	[%rd2+312], %f614;
	fma.rn.f32 	%f613, %f467, %f450, %f613;
	st.local.f32 	[%rd2+316], %f613;
	fma.rn.f32 	%f612, %f467, %f451, %f612;
	st.local.f32 	[%rd2+320], %f612;
	fma.rn.f32 	%f611, %f467, %f452, %f611;
	st.local.f32 	[%rd2+324], %f611;
	fma.rn.f32 	%f610, %f467, %f453, %f610;
	st.local.f32 	[%rd2+328], %f610;
	fma.rn.f32 	%f609, %f467, %f454, %f609;
	st.local.f32 	[%rd2+332], %f609;
	fma.rn.f32 	%f608, %f467, %f455, %f608;
	st.local.f32 	[%rd2+336], %f608;
	fma.rn.f32 	%f607, %f467, %f456, %f607;
	st.local.f32 	[%rd2+340], %f607;
	fma.rn.f32 	%f606, %f467, %f457, %f606;
	st.local.f32 	[%rd2+344], %f606;
	fma.rn.f32 	%f605, %f467, %f458, %f605;
	st.local.f32 	[%rd2+348], %f605;
	fma.rn.f32 	%f604, %f467, %f459, %f604;
	st.local.f32 	[%rd2+352], %f604;
	fma.rn.f32 	%f603, %f467, %f460, %f603;
	st.local.f32 	[%rd2+356], %f603;
	fma.rn.f32 	%f602, %f467, %f461, %f602;
	st.local.f32 	[%rd2+360], %f602;
	fma.rn.f32 	%f601, %f467, %f462, %f601;
	st.local.f32 	[%rd2+364], %f601;
	fma.rn.f32 	%f600, %f467, %f463, %f600;
	st.local.f32 	[%rd2+368], %f600;
	fma.rn.f32 	%f599, %f467, %f464, %f599;
	st.local.f32 	[%rd2+372], %f599;
	fma.rn.f32 	%f598, %f467, %f465, %f598;
	st.local.f32 	[%rd2+376], %f598;
	fma.rn.f32 	%f597, %f467, %f466, %f597;
	st.local.f32 	[%rd2+380], %f597;
	ld.shared.f32 	%f468, [%r114+64];
	fma.rn.f32 	%f596, %f468, %f435, %f596;
	st.local.f32 	[%rd2+512], %f596;
	fma.rn.f32 	%f595, %f468, %f436, %f595;
	st.local.f32 	[%rd2+516], %f595;
	fma.rn.f32 	%f594, %f468, %f437, %f594;
	st.local.f32 	[%rd2+520], %f594;
	fma.rn.f32 	%f593, %f468, %f438, %f593;
	st.local.f32 	[%rd2+524], %f593;
	fma.rn.f32 	%f592, %f468, %f439, %f592;
	st.local.f32 	[%rd2+528], %f592;
	fma.rn.f32 	%f591, %f468, %f440, %f591;
	st.local.f32 	[%rd2+532], %f591;
	fma.rn.f32 	%f590, %f468, %f441, %f590;
	st.local.f32 	[%rd2+536], %f590;
	fma.rn.f32 	%f589, %f468, %f442, %f589;
	st.local.f32 	[%rd2+540], %f589;
	fma.rn.f32 	%f588, %f468, %f443, %f588;
	st.local.f32 	[%rd2+544], %f588;
	fma.rn.f32 	%f587, %f468, %f444, %f587;
	st.local.f32 	[%rd2+548], %f587;
	fma.rn.f32 	%f586, %f468, %f445, %f586;
	st.local.f32 	[%rd2+552], %f586;
	fma.rn.f32 	%f585, %f468, %f446, %f585;
	st.local.f32 	[%rd2+556], %f585;
	fma.rn.f32 	%f584, %f468, %f447, %f584;
	st.local.f32 	[%rd2+560], %f584;
	fma.rn.f32 	%f583, %f468, %f448, %f583;
	st.local.f32 	[%rd2+564], %f583;
	fma.rn.f32 	%f582, %f468, %f449, %f582;
	st.local.f32 	[%rd2+568], %f582;
	fma.rn.f32 	%f581, %f468, %f450, %f581;
	st.local.f32 	[%rd2+572], %f581;
	fma.rn.f32 	%f580, %f468, %f451, %f580;
	st.local.f32 	[%rd2+576], %f580;
	fma.rn.f32 	%f579, %f468, %f452, %f579;
	st.local.f32 	[%rd2+580], %f579;
	fma.rn.f32 	%f578, %f468, %f453, %f578;
	st.local.f32 	[%rd2+584], %f578;
	fma.rn.f32 	%f577, %f468, %f454, %f577;
	st.local.f32 	[%rd2+588], %f577;
	fma.rn.f32 	%f576, %f468, %f455, %f576;
	st.local.f32 	[%rd2+592], %f576;
	fma.rn.f32 	%f575, %f468, %f456, %f575;
	st.local.f32 	[%rd2+596], %f575;
	fma.rn.f32 	%f574, %f468, %f457, %f574;
	st.local.f32 	[%rd2+600], %f574;
	fma.rn.f32 	%f573, %f468, %f458, %f573;
	st.local.f32 	[%rd2+604], %f573;
	fma.rn.f32 	%f572, %f468, %f459, %f572;
	st.local.f32 	[%rd2+608], %f572;
	fma.rn.f32 	%f571, %f468, %f460, %f571;
	st.local.f32 	[%rd2+612], %f571;
	fma.rn.f32 	%f570, %f468, %f461, %f570;
	st.local.f32 	[%rd2+616], %f570;
	fma.rn.f32 	%f569, %f468, %f462, %f569;
	st.local.f32 	[%rd2+620], %f569;
	fma.rn.f32 	%f568, %f468, %f463, %f568;
	st.local.f32 	[%rd2+624], %f568;
	fma.rn.f32 	%f567, %f468, %f464, %f567;
	st.local.f32 	[%rd2+628], %f567;
	fma.rn.f32 	%f566, %f468, %f465, %f566;
	st.local.f32 	[%rd2+632], %f566;
	fma.rn.f32 	%f565, %f468, %f466, %f565;
	st.local.f32 	[%rd2+636], %f565;
	ld.shared.f32 	%f469, [%r114+96];
	fma.rn.f32 	%f660, %f469, %f435, %f660;
	st.local.f32 	[%rd2+768], %f660;
	fma.rn.f32 	%f564, %f469, %f436, %f564;
	st.local.f32 	[%rd2+772], %f564;
	fma.rn.f32 	%f563, %f469, %f437, %f563;
	st.local.f32 	[%rd2+776], %f563;
	fma.rn.f32 	%f562, %f469, %f438, %f562;
	st.local.f32 	[%rd2+780], %f562;
	fma.rn.f32 	%f561, %f469, %f439, %f561;
	st.local.f32 	[%rd2+784], %f561;
	fma.rn.f32 	%f560, %f469, %f440, %f560;
	st.local.f32 	[%rd2+788], %f560;
	fma.rn.f32 	%f559, %f469, %f441, %f559;
	st.local.f32 	[%rd2+792], %f559;
	fma.rn.f32 	%f558, %f469, %f442, %f558;
	st.local.f32 	[%rd2+796], %f558;
	fma.rn.f32 	%f557, %f469, %f443, %f557;
	st.local.f32 	[%rd2+800], %f557;
	fma.rn.f32 	%f556, %f469, %f444, %f556;
	st.local.f32 	[%rd2+804], %f556;
	fma.rn.f32 	%f555, %f469, %f445, %f555;
	st.local.f32 	[%rd2+808], %f555;
	fma.rn.f32 	%f554, %f469, %f446, %f554;
	st.local.f32 	[%rd2+812], %f554;
	fma.rn.f32 	%f553, %f469, %f447, %f553;
	st.local.f32 	[%rd2+816], %f553;
	fma.rn.f32 	%f552, %f469, %f448, %f552;
	st.local.f32 	[%rd2+820], %f552;
	fma.rn.f32 	%f551, %f469, %f449, %f551;
	st.local.f32 	[%rd2+824], %f551;
	fma.rn.f32 	%f550, %f469, %f450, %f550;
	st.local.f32 	[%rd2+828], %f550;
	fma.rn.f32 	%f549, %f469, %f451, %f549;
	st.local.f32 	[%rd2+832], %f549;
	fma.rn.f32 	%f548, %f469, %f452, %f548;
	st.local.f32 	[%rd2+836], %f548;
	fma.rn.f32 	%f547, %f469, %f453, %f547;
	st.local.f32 	[%rd2+840], %f547;
	fma.rn.f32 	%f546, %f469, %f454, %f546;
	st.local.f32 	[%rd2+844], %f546;
	fma.rn.f32 	%f545, %f469, %f455, %f545;
	st.local.f32 	[%rd2+848], %f545;
	fma.rn.f32 	%f544, %f469, %f456, %f544;
	st.local.f32 	[%rd2+852], %f544;
	fma.rn.f32 	%f543, %f469, %f457, %f543;
	st.local.f32 	[%rd2+856], %f543;
	fma.rn.f32 	%f542, %f469, %f458, %f542;
	st.local.f32 	[%rd2+860], %f542;
	fma.rn.f32 	%f541, %f469, %f459, %f541;
	st.local.f32 	[%rd2+864], %f541;
	fma.rn.f32 	%f540, %f469, %f460, %f540;
	st.local.f32 	[%rd2+868], %f540;
	fma.rn.f32 	%f539, %f469, %f461, %f539;
	st.local.f32 	[%rd2+872], %f539;
	fma.rn.f32 	%f538, %f469, %f462, %f538;
	st.local.f32 	[%rd2+876], %f538;
	fma.rn.f32 	%f537, %f469, %f463, %f537;
	st.local.f32 	[%rd2+880], %f537;
	fma.rn.f32 	%f536, %f469, %f464, %f536;
	st.local.f32 	[%rd2+884], %f536;
	fma.rn.f32 	%f535, %f469, %f465, %f535;
	st.local.f32 	[%rd2+888], %f535;
	fma.rn.f32 	%f534, %f469, %f466, %f534;
	st.local.f32 	[%rd2+892], %f534;
	mov.b32 	%r151, 1;
	mov.pred 	%p14, 0;
	@%p2 bra 	$L__BB0_9;
	mov.b32 	%r150, 32;
	mov.pred 	%p13, 0;
	@%p1 bra 	$L__BB0_8;
	add.s32 	%r149, %r149, 1;
	setp.ne.s32 	%p9, %r149, 16;
	@%p9 bra 	$L__BB0_7;
	add.s32 	%r148, %r148, 1;
	setp.ne.s32 	%p10, %r148, 4;
	@%p10 bra 	$L__BB0_6;
	add.s32 	%r129, %r129, 1;
	setp.ne.s32 	%p11, %r129, 128;
	@%p11 bra 	$L__BB0_3;
	ld.param.u64 	%rd54, [mymatmul_kernel0_param_2];
	shl.b32 	%r121, %r103, 16;
	and.b32  	%r122, %r121, 3932160;
	mov.u32 	%r123, %ctaid.x;
	shl.b32 	%r124, %r123, 8;
	add.s32 	%r125, %r122, %r124;
	shl.b32 	%r126, %r103, 6;
	and.b32  	%r127, %r126, 192;
	or.b32  	%r152, %r125, %r127;
	add.s64 	%rd55, %rd1, 128;
	cvta.to.global.u64 	%rd4, %rd54;
	mov.b32 	%r153, 0;
$L__BB0_15:
	ld.local.v4.f32 	{%f470, %f471, %f472, %f473}, [%rd55+-128];
	mul.wide.u32 	%rd50, %r152, 4;
	add.s64 	%rd51, %rd4, %rd50;
	st.global.f32 	[%rd51], %f470;
	st.global.f32 	[%rd51+4], %f471;
	st.global.f32 	[%rd51+8], %f472;
	st.global.f32 	[%rd51+12], %f473;
	ld.local.v4.f32 	{%f474, %f475, %f476, %f477}, [%rd55+-112];
	st.global.f32 	[%rd51+16], %f474;
	st.global.f32 	[%rd51+20], %f475;
	st.global.f32 	[%rd51+24], %f476;
	st.global.f32 	[%rd51+28], %f477;
	ld.local.v4.f32 	{%f478, %f479, %f480, %f481}, [%rd55+-96];
	st.global.f32 	[%rd51+32], %f478;
	st.global.f32 	[%rd51+36], %f479;
	st.global.f32 	[%rd51+40], %f480;
	st.global.f32 	[%rd51+44], %f481;
	ld.local.v4.f32 	{%f482, %f483, %f484, %f485}, [%rd55+-80];
	st.global.f32 	[%rd51+48], %f482;
	st.global.f32 	[%rd51+52], %f483;
	st.global.f32 	[%rd51+56], %f484;
	st.global.f32 	[%rd51+60], %f485;
	ld.local.v4.f32 	{%f486, %f487, %f488, %f489}, [%rd55+-64];
	st.global.f32 	[%rd51+64], %f486;
	st.global.f32 	[%rd51+68], %f487;
	st.global.f32 	[%rd51+72], %f488;
	st.global.f32 	[%rd51+76], %f489;
	ld.local.v4.f32 	{%f490, %f491, %f492, %f493}, [%rd55+-48];
	st.global.f32 	[%rd51+80], %f490;
	st.global.f32 	[%rd51+84], %f491;
	st.global.f32 	[%rd51+88], %f492;
	st.global.f32 	[%rd51+92], %f493;
	ld.local.v4.f32 	{%f494, %f495, %f496, %f497}, [%rd55+-32];
	st.global.f32 	[%rd51+96], %f494;
	st.global.f32 	[%rd51+100], %f495;
	st.global.f32 	[%rd51+104], %f496;
	st.global.f32 	[%rd51+108], %f497;
	ld.local.v4.f32 	{%f498, %f499, %f500, %f501}, [%rd55+-16];
	st.global.f32 	[%rd51+112], %f498;
	st.global.f32 	[%rd51+116], %f499;
	st.global.f32 	[%rd51+120], %f500;
	st.global.f32 	[%rd51+124], %f501;
	ld.local.v4.f32 	{%f502, %f503, %f504, %f505}, [%rd55];
	st.global.f32 	[%rd51+128], %f502;
	st.global.f32 	[%rd51+132], %f503;
	st.global.f32 	[%rd51+136], %f504;
	st.global.f32 	[%rd51+140], %f505;
	ld.local.v4.f32 	{%f506, %f507, %f508, %f509}, [%rd55+16];
	st.global.f32 	[%rd51+144], %f506;
	st.global.f32 	[%rd51+148], %f507;
	st.global.f32 	[%rd51+152], %f508;
	st.global.f32 	[%rd51+156], %f509;
	ld.local.v4.f32 	{%f510, %f511, %f512, %f513}, [%rd55+32];
	st.global.f32 	[%rd51+160], %f510;
	st.global.f32 	[%rd51+164], %f511;
	st.global.f32 	[%rd51+168], %f512;
	st.global.f32 	[%rd51+172], %f513;
	ld.local.v4.f32 	{%f514, %f515, %f516, %f517}, [%rd55+48];
	st.global.f32 	[%rd51+176], %f514;
	st.global.f32 	[%rd51+180], %f515;
	st.global.f32 	[%rd51+184], %f516;
	st.global.f32 	[%rd51+188], %f517;
	ld.local.v4.f32 	{%f518, %f519, %f520, %f521}, [%rd55+64];
	st.global.f32 	[%rd51+192], %f518;
	st.global.f32 	[%rd51+196], %f519;
	st.global.f32 	[%rd51+200], %f520;
	st.global.f32 	[%rd51+204], %f521;
	ld.local.v4.f32 	{%f522, %f523, %f524, %f525}, [%rd55+80];
	st.global.f32 	[%rd51+208], %f522;
	st.global.f32 	[%rd51+212], %f523;
	st.global.f32 	[%rd51+216], %f524;
	st.global.f32 	[%rd51+220], %f525;
	ld.local.v4.f32 	{%f526, %f527, %f528, %f529}, [%rd55+96];
	st.global.f32 	[%rd51+224], %f526;
	st.global.f32 	[%rd51+228], %f527;
	st.global.f32 	[%rd51+232], %f528;
	st.global.f32 	[%rd51+236], %f529;
	ld.local.v4.f32 	{%f530, %f531, %f532, %f533}, [%rd55+112];
	st.global.f32 	[%rd51+240], %f530;
	st.global.f32 	[%rd51+244], %f531;
	st.global.f32 	[%rd51+248], %f532;
	st.global.f32 	[%rd51+252], %f533;
	add.s32 	%r153, %r153, 1;
	add.s32 	%r152, %r152, 4096;
	add.s64 	%rd55, %rd55, 256;
	setp.ne.s32 	%p12, %r153, 64;
	@%p12 bra 	$L__BB0_15;
	ret;

}


// ===== COMPILED SASS (sm_100) =====

	.target	sm_100

	.elftype	@"ET_EXEC"


//--------------------- .note.nv.tkinfo           --------------------------
	.section	.note.nv.tkinfo,"",@"SHT_NOTE"
	.sectionflags	@"SHF_NOTE_NV_TKINFO"
	.tkinfo
        /*0018*/ 	.word	0x00000002
        /*0030*/ 	.string	""
        /*0030*/ 	.string	"ptxas"
        /*0030*/ 	.string	"Cuda compilation tools, release 13.0, V13.0.88"
        /*0030*/ 	.string	"Build cuda_13.0.r13.0/compiler.36424714_0"
        /*0030*/ 	.string	"-arch sm_100 -m 64 "



//--------------------- .note.nv.cuinfo           --------------------------
	.section	.note.nv.cuinfo,"",@"SHT_NOTE"
	.sectionflags	@"SHF_NOTE_NV_CUINFO"
        /*0018*/ 	.short	0x0002
        /*001a*/ 	.short	0x0064
        /*001c*/ 	.short	0x0082
	.zero		2


//--------------------- .nv.info                  --------------------------
	.section	.nv.info,"",@"SHT_CUDA_INFO"
	.align	4


	//----- nvinfo : EIATTR_REGCOUNT
	.align		4
        /*0000*/ 	.byte	0x04, 0x2f
        /*0002*/ 	.short	(.L_1 - .L_0)
	.align		4
.L_0:
        /*0004*/ 	.word	index@(mymatmul_kernel0)
        /*0008*/ 	.word	0x0000009d


	//----- nvinfo : EIATTR_FRAME_SIZE
	.align		4
.L_1:
        /*000c*/ 	.byte	0x04, 0x11
        /*000e*/ 	.short	(.L_3 - .L_2)
	.align		4
.L_2:
        /*0010*/ 	.word	index@(mymatmul_kernel0)
        /*0014*/ 	.word	0x00004000


	//----- nvinfo : EIATTR_MIN_STACK_SIZE
	.align		4
.L_3:
        /*0018*/ 	.byte	0x04, 0x12
        /*001a*/ 	.short	(.L_5 - .L_4)
	.align		4
.L_4:
        /*001c*/ 	.word	index@(mymatmul_kernel0)
        /*0020*/ 	.word	0x00004000
.L_5:


//--------------------- .nv.compat                --------------------------
	.section	.nv.compat,"",@"SHT_CUDA_COMPAT_INFO"
	.align	4
        /*0000*/ 	.byte	0x02, 0x09, 0x00, 0x00, 0x02, 0x02, 0x01, 0x00, 0x02, 0x05, 0x05, 0x00, 0x03, 0x07, 0x01, 0x01
        /*0010*/ 	.byte	0x02, 0x03, 0x00, 0x00, 0x02, 0x06, 0x01, 0x00, 0x04, 0x0b, 0x08, 0x00, 0x09, 0x00, 0x00, 0x00
        /*0020*/ 	.byte	0x00, 0x00, 0x00, 0x00


//--------------------- .nv.info.mymatmul_kernel0 --------------------------
	.section	.nv.info.mymatmul_kernel0,"",@"SHT_CUDA_INFO"
	.sectionflags	@""
	.align	4


	//----- nvinfo : EIATTR_CUDA_API_VERSION
	.align		4
        /*0000*/ 	.byte	0x04, 0x37
        /*0002*/ 	.short	(.L_7 - .L_6)
.L_6:
        /*0004*/ 	.word	0x00000082


	//----- nvinfo : EIATTR_KPARAM_INFO
	.align		4
.L_7:
        /*0008*/ 	.byte	0x04, 0x17
        /*000a*/ 	.short	(.L_9 - .L_8)
.L_8:
        /*000c*/ 	.word	0x00000000
        /*0010*/ 	.short	0x0002
        /*0012*/ 	.short	0x0010
        /*0014*/ 	.byte	0x00, 0xf5, 0x21, 0x00


	//----- nvinfo : EIATTR_KPARAM_INFO
	.align		4
.L_9:
        /*0018*/ 	.byte	0x04, 0x17
        /*001a*/ 	.short	(.L_11 - .L_10)
.L_10:
        /*001c*/ 	.word	0x00000000
        /*0020*/ 	.short	0x0001
        /*0022*/ 	.short	0x0008
        /*0024*/ 	.byte	0x00, 0xf5, 0x21, 0x00


	//----- nvinfo : EIATTR_KPARAM_INFO
	.align		4
.L_11:
        /*0028*/ 	.byte	0x04, 0x17
        /*002a*/ 	.short	(.L_13 - .L_12)
.L_12:
        /*002c*/ 	.word	0x00000000
        /*0030*/ 	.short	0x0000
        /*0032*/ 	.short	0x0000
        /*0034*/ 	.byte	0x00, 0xf5, 0x21, 0x00


	//----- nvinfo : EIATTR_SPARSE_MMA_MASK
	.align		4
.L_13:
        /*0038*/ 	.byte	0x03, 0x50
        /*003a*/ 	.short	0x0000


	//----- nvinfo : EIATTR_MAXREG_COUNT
	.align		4
        /*003c*/ 	.byte	0x03, 0x1b
        /*003e*/ 	.short	0x00ff


	//----- nvinfo : EIATTR_NUM_BARRIERS
	.align		4
        /*0040*/ 	.byte	0x02, 0x4c
        /*0042*/ 	.byte	0x01
	.zero		1


	//----- nvinfo : EIATTR_MERCURY_ISA_VERSION
	.align		4
        /*0044*/ 	.byte	0x03, 0x5f
        /*0046*/ 	.short	0x0101


	//----- nvinfo : EIATTR_VRC_CTA_INIT_COUNT
	.align		4
        /*0048*/ 	.byte	0x02, 0x4a
	.zero		1
	.zero		1


	//----- nvinfo : EIATTR_EXIT_INSTR_OFFSETS
	.align		4
        /*004c*/ 	.byte	0x04, 0x1c
        /*004e*/ 	.short	(.L_15 - .L_14)


	//   ....[0]....
.L_14:
        /*0050*/ 	.word	0x00002520


	//----- nvinfo : EIATTR_MAX_THREADS
	.align		4
.L_15:
        /*0054*/ 	.byte	0x04, 0x05
        /*0056*/ 	.short	(.L_17 - .L_16)
.L_16:
        /*0058*/ 	.word	0x00000040
        /*005c*/ 	.word	0x00000001
        /*0060*/ 	.word	0x00000001


	//----- nvinfo : EIATTR_CBANK_PARAM_SIZE
	.align		4
.L_17:
        /*0064*/ 	.byte	0x03, 0x19
        /*0066*/ 	.short	0x0018


	//----- nvinfo : EIATTR_PARAM_CBANK
	.align		4
        /*0068*/ 	.byte	0x04, 0x0a
        /*006a*/ 	.short	(.L_19 - .L_18)
	.align		4
.L_18:
        /*006c*/ 	.word	index@(.nv.constant0.mymatmul_kernel0)
        /*0070*/ 	.short	0x0380
        /*0072*/ 	.short	0x0018


	//----- nvinfo : EIATTR_SW_WAR
	.align		4
.L_19:
        /*0074*/ 	.byte	0x04, 0x36
        /*0076*/ 	.short	(.L_21 - .L_20)
.L_20:
        /*0078*/ 	.word	0x00000008
.L_21:


//--------------------- .nv.callgraph             --------------------------
	.section	.nv.callgraph,"",@"SHT_CUDA_CALLGRAPH"
	.align	4
	.sectionentsize	8
	.align		4
        /*0000*/ 	.word	0x00000000
	.align		4
        /*0004*/ 	.word	0xffffffff
	.align		4
        /*0008*/ 	.word	0x00000000
	.align		4
        /*000c*/ 	.word	0xfffffffe
	.align		4
        /*0010*/ 	.word	0x00000000
	.align		4
        /*0014*/ 	.word	0xfffffffd
	.align		4
        /*0018*/ 	.word	0x00000000
	.align		4
        /*001c*/ 	.word	0xfffffffc


//--------------------- .text.mymatmul_kernel0    --------------------------
	.section	.text.mymatmul_kernel0,"ax",@progbits
	.align	128
        .global         mymatmul_kernel0
        .type           mymatmul_kernel0,@function
        .size           mymatmul_kernel0,(.L_x_9 - mymatmul_kernel0)
        .other          mymatmul_kernel0,@"STO_CUDA_ENTRY STV_DEFAULT"
mymatmul_kernel0:
.text.mymatmul_kernel0:
[----:B------:R-:W0:Y:S02]  /*0000*/  LDC R1, c[0x0][0x37c] ;  /* 0x0000df00ff017b82 */ /* 0x000e240000000800 */
[----:B0-----:R-:W-:Y:S01]  /*0010*/  IADD3 R1, PT, PT, R1, -0x4000, RZ ;  /* 0xffffc00001017810 */ /* 0x001fe20007ffe0ff */
[----:B------:R-:W-:-:S03]  /*0020*/  UMOV UR4, URZ ;  /* 0x000000ff00047c82 */ /* 0x000fc60008000000 */
[----:B------:R-:W-:-:S15]  /*0030*/  R2UR UR14, R1 ;  /* 0x00000000010e72ca */ /* 0x000fde00000e0000 */
.L_x_0:
[----:B------:R-:W-:Y:S02]  /*0040*/  USHF.L.U32 UR5, UR4, 0x8, URZ ;  /* 0x0000000804057899 */ /* 0x000fe400080006ff */
[----:B------:R-:W-:Y:S02]  /*0050*/  UIADD3 UR4, UPT, UPT, UR4, 0x1, URZ ;  /* 0x0000000104047890 */ /* 0x000fe4000fffe0ff */
[----:B------:R-:W-:Y:S02]  /*0060*/  ULEA UR5, UR5, UR14, 0x2 ;  /* 0x0000000e05057291 */ /* 0x000fe4000f8e10ff */
[----:B------:R-:W-:-:S07]  /*0070*/  UISETP.NE.AND UP0, UPT, UR4, 0x10, UPT ;  /* 0x000000100400788c */ /* 0x000fce000bf05270 */
[----:B------:R-:W-:Y:S04]  /*0080*/  STL.128 [UR5], RZ ;  /* 0x000000ffff007987 */ /* 0x000fe80008100c05 */
[----:B------:R-:W-:Y:S04]  /*0090*/  STL.128 [UR5+0x10], RZ ;  /* 0x000010ffff007987 */ /* 0x000fe80008100c05 */
        /* <DEDUP_REMOVED lines=61> */
[----:B------:R-:W-:Y:S01]  /*0470*/  STL.128 [UR5+0x3f0], RZ ;  /* 0x0003f0ffff007987 */ /* 0x000fe20008100c05 */
[----:B------:R-:W-:Y:S05]  /*0480*/  BRA.U UP0, `(.L_x_0) ;  /* 0xfffffff900ec7547 */ /* 0x000fea000b83ffff */
[----:B------:R-:W0:Y:S01]  /*0490*/  S2R R0, SR_TID.X ;  /* 0x0000000000007919 */ /* 0x000e220000002100 */
[----:B------:R-:W1:Y:S01]  /*04a0*/  S2UR UR5, SR_CgaCtaId ;  /* 0x00000000000579c3 */ /* 0x000e620000008800 */
[----:B------:R-:W-:Y:S01]  /*04b0*/  UMOV UR4, 0x400 ;  /* 0x0000040000047882 */ /* 0x000fe20000000000 */
[----:B------:R-:W2:Y:S01]  /*04c0*/  LDCU.64 UR12, c[0x0][0x358] ;  /* 0x00006b00ff0c77ac */ /* 0x000ea20008000a00 */
[----:B-1----:R-:W-:Y:S01]  /*04d0*/  ULEA UR4, UR5, UR4, 0x18 ;  /* 0x0000000405047291 */ /* 0x002fe2000f8ec0ff */
[----:B0-----:R-:W-:-:S05]  /*04e0*/  SHF.L.U32 R3, R0, 0x7, RZ ;  /* 0x0000000700037819 */ /* 0x001fca00000006ff */
[----:B------:R-:W-:Y:S01]  /*04f0*/  LEA R154, R0, UR4, 0x2 ;  /* 0x00000004009a7c11 */ /* 0x000fe2000f8e10ff */
[----:B------:R-:W-:Y:S01]  /*0500*/  UMOV UR4, URZ ;  /* 0x000000ff00047c82 */ /* 0x000fe20008000000 */
[----:B------:R-:W-:Y:S02]  /*0510*/  LOP3.LUT R3, R3, R0, RZ, 0xfc, !PT ;  /* 0x0000000003037212 */ /* 0x000fe400078efcff */
[----:B------:R-:W-:Y:S02]  /*0520*/  IADD3 R154, PT, PT, R154, 0x800, RZ ;  /* 0x000008009a9a7810 */ /* 0x000fe40007ffe0ff */
[----:B--2---:R-:W-:-:S07]  /*0530*/  LOP3.LUT R153, R3, 0x1c07, RZ, 0xc0, !PT ;  /* 0x00001c0703997812 */ /* 0x004fce00078ec0ff */
.L_x_6:
[----:B------:R-:W-:Y:S01]  /*0540*/  BAR.SYNC.DEFER_BLOCKING 0x0 ;  /* 0x0000000000007b1d */ /* 0x000fe20000010000 */
[----:B------:R-:W-:Y:S02]  /*0550*/  MOV R2, UR4 ;  /* 0x0000000400027c02 */ /* 0x000fe40008000f00 */
[----:B----4-:R-:W-:Y:S02]  /*0560*/  MOV R22, R154 ;  /* 0x0000009a00167202 */ /* 0x010fe40000000f00 */
[----:B------:R-:W-:-:S03]  /*0570*/  LEA R23, R2, R153, 0x3 ;  /* 0x0000009902177211 */ /* 0x000fc600078e18ff */
[----:B------:R-:W0:Y:S01]  /*0580*/  LDC.64 R20, c[0x0][0x380] ;  /* 0x0000e000ff147b82 */ /* 0x000e220000000a00 */
[----:B------:R-:W-:Y:S01]  /*0590*/  UMOV UR5, 0x800 ;  /* 0x0000080000057882 */ /* 0x000fe20000000000 */
[C---:B------:R-:W-:Y:S02]  /*05a0*/  IADD3 R25, PT, PT, R23.reuse, 0x1e000, RZ ;  /* 0x0001e00017197810 */ /* 0x040fe40007ffe0ff */
[C---:B------:R-:W-:Y:S02]  /*05b0*/  IADD3 R27, PT, PT, R23.reuse, 0x1c000, RZ ;  /* 0x0001c000171b7810 */ /* 0x040fe40007ffe0ff */
[C---:B------:R-:W-:Y:S02]  /*05c0*/  IADD3 R29, PT, PT, R23.reuse, 0x1a000, RZ ;  /* 0x0001a000171d7810 */ /* 0x040fe40007ffe0ff */
[C---:B------:R-:W-:Y:S02]  /*05d0*/  IADD3 R31, PT, PT, R23.reuse, 0x18000, RZ ;  /* 0x00018000171f7810 */ /* 0x040fe40007ffe0ff */
[----:B------:R-:W-:-:S02]  /*05e0*/  IADD3 R33, PT, PT, R23, 0x16000, RZ ;  /* 0x0001600017217810 */ /* 0x000fc40007ffe0ff */
[C---:B------:R-:W-:Y:S02]  /*05f0*/  IADD3 R35, PT, PT, R23.reuse, 0x14000, RZ ;  /* 0x0001400017237810 */ /* 0x040fe40007ffe0ff */
        /* <DEDUP_REMOVED lines=8> */
[----:B------:R-:W-:-:S07]  /*0680*/  IADD3 R53, PT, PT, R23, 0x2000, RZ ;  /* 0x0000200017357810 */ /* 0x000fce0007ffe0ff */
.L_x_1:
[----:B0-----:R-:W-:-:S04]  /*0690*/  IMAD.WIDE.U32 R2, R23, 0x4, R20 ;  /* 0x0000000417027825 */ /* 0x001fc800078e0014 */
[--C-:B------:R-:W-:Y:S01]  /*06a0*/  IMAD.WIDE.U32 R4, R25, 0x4, R20.reuse ;  /* 0x0000000419047825 */ /* 0x100fe200078e0014 */
[----:B------:R0:W2:Y:S03]  /*06b0*/  LDG.E.CONSTANT R55, desc[UR12][R2.64] ;  /* 0x0000000c02377981 */ /* 0x0000a6000c1e9900 */
[--C-:B------:R-:W-:Y:S01]  /*06c0*/  IMAD.WIDE.U32 R6, R27, 0x4, R20.reuse ;  /* 0x000000041b067825 */ /* 0x100fe200078e0014 */
[----:B------:R1:W3:Y:S03]  /*06d0*/  LDG.E.CONSTANT R67, desc[UR12][R4.64] ;  /* 0x0000000c04437981 */ /* 0x0002e6000c1e9900 */
[--C-:B------:R-:W-:Y:S01]  /*06e0*/  IMAD.WIDE.U32 R8, R29, 0x4, R20.reuse ;  /* 0x000000041d087825 */ /* 0x100fe200078e0014 */
[----:B------:R4:W5:Y:S03]  /*06f0*/  LDG.E.CONSTANT R65, desc[UR12][R6.64] ;  /* 0x0000000c06417981 */ /* 0x000966000c1e9900 */
        /* <DEDUP_REMOVED lines=8> */
[----:B0-----:R-:W-:-:S02]  /*0780*/  IMAD.WIDE.U32 R2, R39, 0x4, R20 ;  /* 0x0000000427027825 */ /* 0x001fc400078e0014 */
[----:B------:R-:W5:Y:S02]  /*0790*/  LDG.E.CONSTANT R17, desc[UR12][R16.64] ;  /* 0x0000000c10117981 */ /* 0x000f64000c1e9900 */
[--C-:B-1----:R-:W-:Y:S02]  /*07a0*/  IMAD.WIDE.U32 R4, R41, 0x4, R20.reuse ;  /* 0x0000000429047825 */ /* 0x102fe400078e0014 */
[----:B------:R-:W5:Y:S02]  /*07b0*/  LDG.E.CONSTANT R3, desc[UR12][R2.64] ;  /* 0x0000000c02037981 */ /* 0x000f64000c1e9900 */
[--C-:B------:R-:W-:Y:S02]  /*07c0*/  IMAD.WIDE.U32 R18, R43, 0x4, R20.reuse ;  /* 0x000000042b127825 */ /* 0x100fe400078e0014 */
[----:B------:R-:W5:Y:S02]  /*07d0*/  LDG.E.CONSTANT R5, desc[UR12][R4.64] ;  /* 0x0000000c04057981 */ /* 0x000f64000c1e9900 */
[----:B----4-:R-:W-:-:S02]  /*07e0*/  IMAD.WIDE.U32 R6, R45, 0x4, R20 ;  /* 0x000000042d067825 */ /* 0x010fc400078e0014 */
[----:B------:R-:W4:Y:S02]  /*07f0*/  LDG.E.CONSTANT R19, desc[UR12][R18.64] ;  /* 0x0000000c12137981 */ /* 0x000f24000c1e9900 */
[--C-:B------:R-:W-:Y:S02]  /*0800*/  IMAD.WIDE.U32 R8, R47, 0x4, R20.reuse ;  /* 0x000000042f087825 */ /* 0x100fe400078e0014 */
[----:B------:R-:W4:Y:S02]  /*0810*/  LDG.E.CONSTANT R7, desc[UR12][R6.64] ;  /* 0x0000000c06077981 */ /* 0x000f24000c1e9900 */
[--C-:B------:R-:W-:Y:S02]  /*0820*/  IMAD.WIDE.U32 R10, R49, 0x4, R20.reuse ;  /* 0x00000004310a7825 */ /* 0x100fe400078e0014 */
[----:B------:R-:W4:Y:S02]  /*0830*/  LDG.E.CONSTANT R9, desc[UR12][R8.64] ;  /* 0x0000000c08097981 */ /* 0x000f24000c1e9900 */
[----:B------:R-:W-:-:S02]  /*0840*/  IMAD.WIDE.U32 R12, R51, 0x4, R20 ;  /* 0x00000004330c7825 */ /* 0x000fc400078e0014 */
[----:B------:R-:W4:Y:S02]  /*0850*/  LDG.E.CONSTANT R11, desc[UR12][R10.64] ;  /* 0x0000000c0a0b7981 */ /* 0x000f24000c1e9900 */
[----:B------:R-:W-:Y:S02]  /*0860*/  IMAD.WIDE.U32 R14, R53, 0x4, R20 ;  /* 0x00000004350e7825 */ /* 0x000fe400078e0014 */
[----:B------:R-:W4:Y:S04]  /*0870*/  LDG.E.CONSTANT R13, desc[UR12][R12.64] ;  /* 0x0000000c0c0d7981 */ /* 0x000f28000c1e9900 */
[----:B------:R-:W4:Y:S01]  /*0880*/  LDG.E.CONSTANT R15, desc[UR12][R14.64] ;  /* 0x0000000c0e0f7981 */ /* 0x000f22000c1e9900 */
[----:B------:R-:W-:-:S04]  /*0890*/  UIADD3 UR5, UPT, UPT, UR5, 0x1000, URZ ;  /* 0x0000100005057890 */ /* 0x000fc8000fffe0ff */
[----:B------:R-:W-:Y:S01]  /*08a0*/  UISETP.NE.AND UP0, UPT, UR5, 0x8800, UPT ;  /* 0x000088000500788c */ /* 0x000fe2000bf05270 */
[----:B------:R-:W-:Y:S02]  /*08b0*/  IADD3 R23, PT, PT, R23, 0x20000, RZ ;  /* 0x0002000017177810 */ /* 0x000fe40007ffe0ff */
[----:B------:R-:W-:Y:S02]  /*08c0*/  IADD3 R25, PT, PT, R25, 0x20000, RZ ;  /* 0x0002000019197810 */ /* 0x000fe40007ffe0ff */
[----:B------:R-:W-:Y:S02]  /*08d0*/  IADD3 R27, PT, PT, R27, 0x20000, RZ ;  /* 0x000200001b1b7810 */ /* 0x000fe40007ffe0ff */
[----:B------:R-:W-:Y:S02]  /*08e0*/  IADD3 R29, PT, PT, R29, 0x20000, RZ ;  /* 0x000200001d1d7810 */ /* 0x000fe40007ffe0ff */
[----:B------:R-:W-:Y:S02]  /*08f0*/  IADD3 R31, PT, PT, R31, 0x20000, RZ ;  /* 0x000200001f1f7810 */ /* 0x000fe40007ffe0ff */
[----:B------:R-:W-:-:S02]  /*0900*/  IADD3 R33, PT, PT, R33, 0x20000, RZ ;  /* 0x0002000021217810 */ /* 0x000fc40007ffe0ff */
        /* <DEDUP_REMOVED lines=9> */
[----:B------:R-:W-:Y:S01]  /*09a0*/  IADD3 R53, PT, PT, R53, 0x20000, RZ ;  /* 0x0002000035357810 */ /* 0x000fe20007ffe0ff */
[----:B--2---:R-:W-:Y:S04]  /*09b0*/  STS [R22+-0x800], R55 ;  /* 0xfff8003716007388 */ /* 0x004fe80000000800 */
[----:B---3--:R-:W-:Y:S04]  /*09c0*/  STS [R22+0x700], R67 ;  /* 0x0007004316007388 */ /* 0x008fe80000000800 */
[----:B-----5:R-:W-:Y:S04]  /*09d0*/  STS [R22+0x600], R65 ;  /* 0x0006004116007388 */ /* 0x020fe80000000800 */
[----:B------:R-:W-:Y:S04]  /*09e0*/  STS [R22+0x500], R63 ;  /* 0x0005003f16007388 */ /* 0x000fe80000000800 */
[----:B------:R-:W-:Y:S04]  /*09f0*/  STS [R22+0x400], R61 ;  /* 0x0004003d16007388 */ /* 0x000fe80000000800 */
[----:B------:R-:W-:Y:S04]  /*0a00*/  STS [R22+0x300], R59 ;  /* 0x0003003b16007388 */ /* 0x000fe80000000800 */
[----:B------:R-:W-:Y:S04]  /*0a10*/  STS [R22+0x200], R57 ;  /* 0x0002003916007388 */ /* 0x000fe80000000800 */
[----:B------:R-:W-:Y:S04]  /*0a20*/  STS [R22+0x100], R17 ;  /* 0x0001001116007388 */ /* 0x000fe80000000800 */
[----:B------:R-:W-:Y:S04]  /*0a30*/  STS [R22], R3 ;  /* 0x0000000316007388 */ /* 0x000fe80000000800 */
[----:B------:R-:W-:Y:S04]  /*0a40*/  STS [R22+-0x100], R5 ;  /* 0xffff000516007388 */ /* 0x000fe80000000800 */
[----:B----4-:R-:W-:Y:S04]  /*0a50*/  STS [R22+-0x200], R19 ;  /* 0xfffe001316007388 */ /* 0x010fe80000000800 */
[----:B------:R-:W-:Y:S04]  /*0a60*/  STS [R22+-0x300], R7 ;  /* 0xfffd000716007388 */ /* 0x000fe80000000800 */
[----:B------:R-:W-:Y:S04]  /*0a70*/  STS [R22+-0x400], R9 ;  /* 0xfffc000916007388 */ /* 0x000fe80000000800 */
[----:B------:R-:W-:Y:S04]  /*0a80*/  STS [R22+-0x500], R11 ;  /* 0xfffb000b16007388 */ /* 0x000fe80000000800 */
[----:B------:R-:W-:Y:S04]  /*0a90*/  STS [R22+-0x600], R13 ;  /* 0xfffa000d16007388 */ /* 0x000fe80000000800 */
[----:B------:R0:W-:Y:S02]  /*0aa0*/  STS [R22+-0x700], R15 ;  /* 0xfff9000f16007388 */ /* 0x0001e40000000800 */
[----:B0-----:R-:W-:Y:S01]  /*0ab0*/  IADD3 R22, PT, PT, R22, 0x1000, RZ ;  /* 0x0000100016167810 */ /* 0x001fe20007ffe0ff */
[----:B------:R-:W-:Y:S06]  /*0ac0*/  BRA.U UP0, `(.L_x_1) ;  /* 0xfffffff900f07547 */ /* 0x000fec000b83ffff */
[----:B------:R-:W0:Y:S01]  /*0ad0*/  S2UR UR5, SR_CTAID.X ;  /* 0x00000000000579c3 */ /* 0x000e220000002500 */
[----:B------:R-:W-:-:S07]  /*0ae0*/  MOV R5, UR4 ;  /* 0x0000000400057c02 */ /* 0x000fce0008000f00 */
[----:B------:R-:W1:Y:S01]  /*0af0*/  LDC.64 R2, c[0x0][0x388] ;  /* 0x0000e200ff027b82 */ /* 0x000e620000000a00 */
[----:B0-----:R-:W-:-:S06]  /*0b00*/  USHF.L.U32 UR5, UR5, 0x8, URZ ;  /* 0x0000000805057899 */ /* 0x001fcc00080006ff */
[----:B------:R-:W-:-:S04]  /*0b10*/  LOP3.LUT R4, R0, UR5, RZ, 0xfc, !PT ;  /* 0x0000000500047c12 */ /* 0x000fc8000f8efcff */
[----:B------:R-:W-:-:S05]  /*0b20*/  LEA R5, R5, R4, 0xf ;  /* 0x0000000405057211 */ /* 0x000fca00078e78ff */
[----:B-1----:R-:W-:-:S05]  /*0b30*/  IMAD.WIDE.U32 R2, R5, 0x4, R2 ;  /* 0x0000000405027825 */ /* 0x002fca00078e0002 */
[----:B------:R-:W2:Y:S04]  /*0b40*/  LDG.E.CONSTANT R4, desc[UR12][R2.64] ;  /* 0x0000000c02047981 */ /* 0x000ea8000c1e9900 */
[----:B------:R-:W3:Y:S04]  /*0b50*/  LDG.E.CONSTANT R6, desc[UR12][R2.64+0x100] ;  /* 0x0001000c02067981 */ /* 0x000ee8000c1e9900 */
[----:B------:R-:W4:Y:S04]  /*0b60*/  LDG.E.CONSTANT R8, desc[UR12][R2.64+0x200] ;  /* 0x0002000c02087981 */ /* 0x000f28000c1e9900 */
[----:B------:R-:W5:Y:S04]  /*0b70*/  LDG.E.CONSTANT R10, desc[UR12][R2.64+0x300] ;  /* 0x0003000c020a7981 */ /* 0x000f68000c1e9900 */
        /* <DEDUP_REMOVED lines=27> */
[----:B------:R-:W5:Y:S01]  /*0d30*/  LDG.E.CONSTANT R66, desc[UR12][R2.64+0x1c300] ;  /* 0x01c3000c02427981 */ /* 0x000f62000c1e9900 */
[----:B------:R-:W0:Y:S01]  /*0d40*/  S2UR UR6, SR_CgaCtaId ;  /* 0x00000000000679c3 */ /* 0x000e220000008800 */
[----:B------:R-:W-:-:S02]  /*0d50*/  UMOV UR5, 0x400 ;  /* 0x0000040000057882 */ /* 0x000fc40000000000 */
[----:B------:R-:W-:-:S04]  /*0d60*/  UIADD3 UR5, UPT, UPT, UR5, 0x8000, URZ ;  /* 0x0000800005057890 */ /* 0x000fc8000fffe0ff */
[----:B0-----:R-:W-:-:S06]  /*0d70*/  ULEA UR5, UR6, UR5, 0x18 ;  /* 0x0000000506057291 */ /* 0x001fcc000f8ec0ff */
[----:B------:R-:W-:Y:S01]  /*0d80*/  LEA R5, R0, UR5, 0x2 ;  /* 0x0000000500057c11 */ /* 0x000fe2000f8e10ff */
[----:B------:R-:W-:-:S04]  /*0d90*/  UMOV UR5, URZ ;  /* 0x000000ff00057c82 */ /* 0x000fc80008000000 */
[----:B--2---:R0:W-:Y:S04]  /*0da0*/  STS [R5], R4 ;  /* 0x0000000405007388 */ /* 0x0041e80000000800 */
[----:B---3--:R0:W-:Y:S04]  /*0db0*/  STS [R5+0x100], R6 ;  /* 0x0001000605007388 */ /* 0x0081e80000000800 */
[----:B----4-:R0:W-:Y:S04]  /*0dc0*/  STS [R5+0x200], R8 ;  /* 0x0002000805007388 */ /* 0x0101e80000000800 */
[----:B-----5:R0:W-:Y:S04]  /*0dd0*/  STS [R5+0x300], R10 ;  /* 0x0003000a05007388 */ /* 0x0201e80000000800 */
[----:B------:R0:W-:Y:S04]  /*0de0*/  STS [R5+0x400], R12 ;  /* 0x0004000c05007388 */ /* 0x0001e80000000800 */
        /* <DEDUP_REMOVED lines=26> */
[----:B------:R0:W-:Y:S01]  /*0f90*/  STS [R5+0x1f00], R66 ;  /* 0x001f004205007388 */ /* 0x0001e20000000800 */
[----:B------:R-:W-:Y:S06]  /*0fa0*/  BAR.SYNC.DEFER_BLOCKING 0x0 ;  /* 0x0000000000007b1d */ /* 0x000fec0000010000 */
.L_x_5:
[----:B----4-:R-:W-:-:S05]  /*0fb0*/  UMOV UR6, URZ ;  /* 0x000000ff00067c82 */ /* 0x010fca0008000000 */
.L_x_4:
[----:B------:R-:W-:Y:S01]  /*0fc0*/  UPLOP3.LUT UP0, UPT, UPT, UPT, UPT, 0x80, 0x8 ;  /* 0x000000000008789c */ /* 0x000fe20003f0f070 */
[----:B----4-:R-:W-:-:S10]  /*0fd0*/  UMOV UR7, URZ ;  /* 0x000000ff00077c82 */ /* 0x010fd40008000000 */
.L_x_3:
[----:B------:R-:W-:-:S04]  /*0fe0*/  ULEA UR8, UR6, UR7, 0x8 ;  /* 0x0000000706087291 */ /* 0x000fc8000f8e40ff */
[----:B------:R-:W-:-:S09]  /*0ff0*/  ULEA UR8, UR8, UR14, 0x2 ;  /* 0x0000000e08087291 */ /* 0x000fd2000f8e10ff */
[----:B------:R-:W5:Y:S04]  /*1000*/  LDL.128 R128, [UR8] ;  /* 0x00000008ff807983 */ /* 0x000f680008100c00 */
[----:B----4-:R-:W5:Y:S04]  /*1010*/  LDL.128 R116, [UR8+0x300] ;  /* 0x00030008ff747983 */ /* 0x010f680008100c00 */
[----:B------:R-:W5:Y:S04]  /*1020*/  LDL.128 R112, [UR8+0x10] ;  /* 0x00001008ff707983 */ /* 0x000f680008100c00 */
[----:B------:R-:W5:Y:S04]  /*1030*/  LDL.128 R96, [UR8+0x20] ;  /* 0x00002008ff607983 */ /* 0x000f680008100c00 */
[----:B------:R-:W5:Y:S04]  /*1040*/  LDL.128 R80, [UR8+0x30] ;  /* 0x00003008ff507983 */ /* 0x000f680008100c00 */
[----:B0-----:R-:W5:Y:S04]  /*1050*/  LDL.128 R64, [UR8+0x40] ;  /* 0x00004008ff407983 */ /* 0x001f680008100c00 */
[----:B------:R-:W5:Y:S04]  /*1060*/  LDL.128 R48, [UR8+0x50] ;  /* 0x00005008ff307983 */ /* 0x000f680008100c00 */
        /* <DEDUP_REMOVED lines=24> */
[----:B------:R-:W5:Y:S01]  /*11f0*/  LDL.128 R132, [UR8+0x370] ;  /* 0x00037008ff847983 */ /* 0x000f620008100c00 */
[----:B------:R-:W0:Y:S01]  /*1200*/  S2UR UR10, SR_CgaCtaId ;  /* 0x00000000000a79c3 */ /* 0x000e220000008800 */
[----:B------:R-:W-:Y:S01]  /*1210*/  MOV R3, UR5 ;  /* 0x0000000500037c02 */ /* 0x000fe20008000f00 */
[----:B------:R-:W-:Y:S01]  /*1220*/  UMOV UR9, 0x400 ;  /* 0x0000040000097882 */ /* 0x000fe20000000000 */
[----:B------:R-:W1:Y:S01]  /*1230*/  S2R R0, SR_TID.X ;  /* 0x0000000000007919 */ /* 0x000e620000002100 */
[----:B------:R-:W-:Y:S01]  /*1240*/  MOV R4, UR6 ;  /* 0x0000000600047c02 */ /* 0x000fe20008000f00 */
[----:B------:R-:W-:-:S02]  /*1250*/  UIADD3 UR11, UPT, UPT, UR9, 0x8000, URZ ;  /* 0x00008000090b7890 */ /* 0x000fc4000fffe0ff */
[----:B------:R-:W-:Y:S02]  /*1260*/  UPLOP3.LUT UP1, UPT, UPT, UPT, UP0, 0x80, 0x8 ;  /* 0x000000000008789c */ /* 0x000fe40003f2f000 */
[----:B------:R-:W-:Y:S02]  /*1270*/  UPLOP3.LUT UP0, UPT, UPT, UPT, UPT, 0x80, 0x8 ;  /* 0x000000000008789c */ /* 0x000fe40003f0f070 */
[----:B0-----:R-:W-:Y:S02]  /*1280*/  ULEA UR9, UR10, UR9, 0x18 ;  /* 0x000000090a097291 */ /* 0x001fe4000f8ec0ff */
[----:B------:R-:W-:Y:S01]  /*1290*/  ULEA UR11, UR10, UR11, 0x18 ;  /* 0x0000000b0a0b7291 */ /* 0x000fe2000f8ec0ff */
[C---:B-1----:R-:W-:Y:S02]  /*12a0*/  SHF.L.U32 R2, R0.reuse, 0x7, RZ ;  /* 0x0000000700027819 */ /* 0x042fe400000006ff */
[----:B------:R-:W-:Y:S02]  /*12b0*/  SHF.L.U32 R7, R0, 0x6, RZ ;  /* 0x0000000600077819 */ /* 0x000fe400000006ff */
[----:B------:R-:W-:-:S02]  /*12c0*/  LOP3.LUT R2, R2, 0x1e00, RZ, 0xc0, !PT ;  /* 0x00001e0002027812 */ /* 0x000fc400078ec0ff */
[----:B------:R-:W-:Y:S02]  /*12d0*/  LOP3.LUT R7, R7, 0xc0, RZ, 0xc0, !PT ;  /* 0x000000c007077812 */ /* 0x000fe400078ec0ff */
[----:B------:R-:W-:Y:S02]  /*12e0*/  LEA R3, R3, R2, 0x1 ;  /* 0x0000000203037211 */ /* 0x000fe400078e08ff */
[----:B------:R-:W-:Y:S02]  /*12f0*/  MOV R2, UR5 ;  /* 0x0000000500027c02 */ /* 0x000fe40008000f00 */
[----:B------:R-:W-:Y:S01]  /*1300*/  LEA R3, R4, R3, 0x5 ;  /* 0x0000000304037211 */ /* 0x000fe200078e28ff */
[----:B------:R-:W-:Y:S01]  /*1310*/  HFMA2 R4, -RZ, RZ, 0, 0 ;  /* 0x00000000ff047431 */ /* 0x000fe200000001ff */
[----:B------:R-:W-:-:S04]  /*1320*/  LEA R2, R2, R7, 0x9 ;  /* 0x0000000702027211 */ /* 0x000fc800078e48ff */
[----:B------:R-:W-:-:S07]  /*1330*/  IADD3 R2, PT, PT, R2, UR7, RZ ;  /* 0x0000000702027c10 */ /* 0x000fce000fffe0ff */
.L_x_2:
[----:B------:R-:W-:Y:S01]  /*1340*/  IADD3 R5, PT, PT, R3, R4, RZ ;  /* 0x0000000403057210 */ /* 0x000fe20007ffe0ff */
[----:B------:R-:W-:Y:S01]  /*1350*/  UPLOP3.LUT UP2, UPT, UPT, UPT, UP0, 0x80, 0x8 ;  /* 0x000000000008789c */ /* 0x000fe20003f4f000 */
[----:B------:R-:W-:Y:S01]  /*1360*/  LEA R148, R4, R2, 0x8 ;  /* 0x0000000204947211 */ /* 0x000fe200078e40ff */
[----:B------:R-:W-:Y:S01]  /*1370*/  UPLOP3.LUT UP0, UPT, UPT, UPT, UPT, 0x40, 0x4 ;  /* 0x000000000004789c */ /* 0x000fe20003f0e870 */
[----:B------:R-:W-:Y:S02]  /*1380*/  LEA R149, R5, UR9, 0x2 ;  /* 0x0000000905957c11 */ /* 0x000fe4000f8e10ff */
[----:B------:R-:W-:-:S03]  /*1390*/  LEA R148, R148, UR11, 0x2 ;  /* 0x0000000b94947c11 */ /* 0x000fc6000f8e10ff */
[----:B------:R-:W-:Y:S04]  /*13a0*/  LDS R5, [R149] ;  /* 0x0000000095057984 */ /* 0x000fe80000000800 */
[----:B------:R-:W0:Y:S04]  /*13b0*/  LDS.128 R144, [R148] ;  /* 0x0000000094907984 */ /* 0x000e280000000c00 */
[----:B------:R-:W1:Y:S04]  /*13c0*/  LDS R152, [R149+0x20] ;  /* 0x0000200095987984 */ /* 0x000e680000000800 */
[----:B------:R-:W2:Y:S04]  /*13d0*/  LDS R4, [R149+0x40] ;  /* 0x0000400095047984 */ /* 0x000ea80000000800 */
[----:B------:R-:W3:Y:S04]  /*13e0*/  LDS R6, [R149+0x60] ;  /* 0x0000600095067984 */ /* 0x000ee80000000800 */
[----:B----4-:R-:W4:Y:S04]  /*13f0*/  LDS.128 R136, [R148+0x10] ;  /* 0x0000100094887984 */ /* 0x010f280000000c00 */
[----:B------:R-:W4:Y:S01]  /*1400*/  LDS.128 R140, [R148+0x20] ;  /* 0x00002000948c7984 */ /* 0x000f220000000c00 */
[C---:B0----5:R-:W-:Y:S01]  /*1410*/  FFMA R128, R5.reuse, R144, R128 ;  /* 0x0000009005807223 */ /* 0x061fe20000000080 */
[C---:B------:R-:W-:Y:S01]  /*1420*/  FFMA R129, R5.reuse, R145, R129 ;  /* 0x0000009105817223 */ /* 0x040fe20000000081 */
[C---:B------:R-:W-:Y:S01]  /*1430*/  FFMA R130, R5.reuse, R146, R130 ;  /* 0x0000009205827223 */ /* 0x040fe20000000082 */
[C---:B------:R-:W-:Y:S01]  /*1440*/  FFMA R131, R5.reuse, R147, R131 ;  /* 0x0000009305837223 */ /* 0x040fe20000000083 */
[----:B-1----:R-:W-:Y:S01]  /*1450*/  FFMA R124, R144, R152, R124 ;  /* 0x00000098907c7223 */ /* 0x002fe2000000007c */
[C---:B------:R-:W-:Y:S01]  /*1460*/  FFMA R125, R152.reuse, R145, R125 ;  /* 0x00000091987d7223 */ /* 0x040fe2000000007d */
[C---:B------:R-:W-:Y:S01]  /*1470*/  FFMA R126, R152.reuse, R146, R126 ;  /* 0x00000092987e7223 */ /* 0x040fe2000000007e */
[----:B------:R-:W-:Y:S01]  /*1480*/  FFMA R127, R152, R147, R127 ;  /* 0x00000093987f7223 */ /* 0x000fe2000000007f */
[----:B--2---:R-:W-:Y:S01]  /*1490*/  FFMA R120, R144, R4, R120 ;  /* 0x0000000490787223 */ /* 0x004fe20000000078 */
[C---:B------:R-:W-:Y:S01]  /*14a0*/  FFMA R121, R4.reuse, R145, R121 ;  /* 0x0000009104797223 */ /* 0x040fe20000000079 */
[C---:B------:R-:W-:Y:S01]  /*14b0*/  FFMA R122, R4.reuse, R146, R122 ;  /* 0x00000092047a7223 */ /* 0x040fe2000000007a */
[----:B------:R-:W-:Y:S01]  /*14c0*/  FFMA R123, R4, R147, R123 ;  /* 0x00000093047b7223 */ /* 0x000fe2000000007b */
[----:B---3--:R-:W-:Y:S01]  /*14d0*/  FFMA R116, R144, R6, R116 ;  /* 0x0000000690747223 */ /* 0x008fe20000000074 */
[C---:B------:R-:W-:Y:S01]  /*14e0*/  FFMA R117, R6.reuse, R145, R117 ;  /* 0x0000009106757223 */ /* 0x040fe20000000075 */
[C---:B------:R-:W-:Y:S01]  /*14f0*/  FFMA R118, R6.reuse, R146, R118 ;  /* 0x0000009206767223 */ /* 0x040fe20000000076 */
[----:B------:R-:W-:Y:S01]  /*1500*/  FFMA R119, R6, R147, R119 ;  /* 0x0000009306777223 */ /* 0x000fe20000000077 */
[C---:B----4-:R-:W-:Y:S01]  /*1510*/  FFMA R112, R5.reuse, R136, R112 ;  /* 0x0000008805707223 */ /* 0x050fe20000000070 */
[----:B------:R-:W0:Y:S01]  /*1520*/  LDS.128 R144, [R148+0x30] ;  /* 0x0000300094907984 */ /* 0x000e220000000c00 */
[C---:B------:R-:W-:Y:S01]  /*1530*/  FFMA R108, R136.reuse, R152, R108 ;  /* 0x00000098886c7223 */ /* 0x040fe2000000006c */
[C---:B------:R-:W-:Y:S01]  /*1540*/  FFMA R104, R136.reuse, R4, R104 ;  /* 0x0000000488687223 */ /* 0x040fe20000000068 */
[----:B------:R-:W-:Y:S01]  /*1550*/  FFMA R100, R136, R6, R100 ;  /* 0x0000000688647223 */ /* 0x000fe20000000064 */
[CC--:B------:R-:W-:Y:S01]  /*1560*/  FFMA R113, R5.reuse, R137.reuse, R113 ;  /* 0x0000008905717223 */ /* 0x0c0fe20000000071 */
[-C--:B------:R-:W-:Y:S01]  /*1570*/  FFMA R109, R152, R137.reuse, R109 ;  /* 0x00000089986d7223 */ /* 0x080fe2000000006d */
[-C--:B------:R-:W-:Y:S01]  /*1580*/  FFMA R105, R4, R137.reuse, R105 ;  /* 0x0000008904697223 */ /* 0x080fe20000000069 */
        /* <DEDUP_REMOVED lines=9> */
[C---:B------:R-:W-:Y:S01]  /*1620*/  FFMA R96, R5.reuse, R140, R96 ;  /* 0x0000008c05607223 */ /* 0x040fe20000000060 */
        /* <DEDUP_REMOVED lines=15> */
[----:B------:R-:W1:Y:S04]  /*1720*/  LDS.128 R136, [R148+0x40] ;  /* 0x0000400094887984 */ /* 0x000e680000000c00 */
[----:B------:R-:W2:Y:S01]  /*1730*/  LDS.128 R140, [R148+0x50] ;  /* 0x00005000948c7984 */ /* 0x000ea20000000c00 */
[C---:B0-----:R-:W-:Y:S01]  /*1740*/  FFMA R80, R5.reuse, R144, R80 ;  /* 0x0000009005507223 */ /* 0x041fe20000000050 */
        /* <DEDUP_REMOVED lines=15> */
[----:B------:R-:W-:Y:S04]  /*1840*/  STL.128 [UR8], R128 ;  /* 0x00000080ff007987 */ /* 0x000fe80008100c08 */
[----:B------:R-:W0:Y:S04]  /*1850*/  LDS.128 R144, [R148+0x60] ;  /* 0x0000600094907984 */ /* 0x000e280000000c00 */
[----:B------:R-:W3:Y:S04]  /*1860*/  LDS.128 R148, [R148+0x70] ;  /* 0x0000700094947984 */ /* 0x000ee80000000c00 */
[----:B------:R4:W-:Y:S01]  /*1870*/  STL.128 [UR8+0x100], R124 ;  /* 0x0001007cff007987 */ /* 0x0009e20008100c08 */
[C---:B-1----:R-:W-:Y:S01]  /*1880*/  FFMA R64, R5.reuse, R136, R64 ;  /* 0x0000008805407223 */ /* 0x042fe20000000040 */
        /* <DEDUP_REMOVED lines=15> */
[C---:B--2---:R-:W-:Y:S01]  /*1980*/  FFMA R48, R5.reuse, R140, R48 ;  /* 0x0000008c05307223 */ /* 0x044fe20000000030 */
        /* <DEDUP_REMOVED lines=31> */
[C---:B---3--:R-:W-:Y:S01]  /*1b80*/  FFMA R16, R5.reuse, R148, R16 ;  /* 0x0000009405107223 */ /* 0x048fe20000000010 */
[C---:B------:R-:W-:Y:S01]  /*1b90*/  FFMA R17, R5.reuse, R149, R17 ;  /* 0x0000009505117223 */ /* 0x040fe20000000011 */
[C---:B------:R-:W-:Y:S01]  /*1ba0*/  FFMA R18, R5.reuse, R150, R18 ;  /* 0x0000009605127223 */ /* 0x040fe20000000012 */
[----:B------:R-:W-:Y:S01]  /*1bb0*/  FFMA R19, R5, R151, R19 ;  /* 0x0000009705137223 */ /* 0x000fe20000000013 */
[----:B------:R-:W-:Y:S01]  /*1bc0*/  FFMA R12, R148, R152, R12 ;  /* 0x00000098940c7223 */ /* 0x000fe2000000000c */
        /* <DEDUP_REMOVED lines=11> */
[----:B------:R4:W-:Y:S01]  /*1c80*/  STL.128 [UR8+0x200], R120 ;  /* 0x00020078ff007987 */ /* 0x0009e20008100c08 */
[----:B------:R-:W-:-:S03]  /*1c90*/  MOV R4, 0x1 ;  /* 0x0000000100047802 */ /* 0x000fc60000000f00 */
[----:B------:R4:W-:Y:S04]  /*1ca0*/  STL.128 [UR8+0x300], R116 ;  /* 0x00030074ff007987 */ /* 0x0009e80008100c08 */
        /* <DEDUP_REMOVED lines=27> */
[----:B------:R4:W-:Y:S01]  /*1e60*/  STL.128 [UR8+0x370], R132 ;  /* 0x00037084ff007987 */ /* 0x0009e20008100c08 */
[----:B------:R-:W-:Y:S05]  /*1e70*/  BRA.U UP2, `(.L_x_2) ;  /* 0xfffffff502307547 */ /* 0x000fea000b83ffff */
[----:B------:R-:W-:Y:S01]  /*1e80*/  UPLOP3.LUT UP0, UPT, UPT, UPT, UPT, 0x40, 0x4 ;  /* 0x000000000004789c */ /* 0x000fe20003f0e870 */
[----:B------:R-:W-:Y:S01]  /*1e90*/  UMOV UR7, 0x20 ;  /* 0x0000002000077882 */ /* 0x000fe20000000000 */
[----:B------:R-:W-:Y:S09]  /*1ea0*/  BRA.U UP1, `(.L_x_3) ;  /* 0xfffffff1014c7547 */ /* 0x000ff2000b83ffff */
[----:B------:R-:W-:-:S04]  /*1eb0*/  UIADD3 UR6, UPT, UPT, UR6, 0x1, URZ ;  /* 0x0000000106067890 */ /* 0x000fc8000fffe0ff */
[----:B------:R-:W-:-:S09]  /*1ec0*/  UISETP.NE.AND UP0, UPT, UR6, 0x10, UPT ;  /* 0x000000100600788c */ /* 0x000fd2000bf05270 */
[----:B------:R-:W-:Y:S05]  /*1ed0*/  BRA.U UP0, `(.L_x_4) ;  /* 0xfffffff100387547 */ /* 0x000fea000b83ffff */
[----:B------:R-:W-:-:S04]  /*1ee0*/  UIADD3 UR5, UPT, UPT, UR5, 0x1, URZ ;  /* 0x0000000105057890 */ /* 0x000fc8000fffe0ff */
[----:B------:R-:W-:-:S09]  /*1ef0*/  UISETP.NE.AND UP0, UPT, UR5, 0x4, UPT ;  /* 0x000000040500788c */ /* 0x000fd2000bf05270 */
[----:B------:R-:W-:Y:S05]  /*1f00*/  BRA.U UP0, `(.L_x_5) ;  /* 0xfffffff100287547 */ /* 0x000fea000b83ffff */
[----:B------:R-:W-:-:S04]  /*1f10*/  UIADD3 UR4, UPT, UPT, UR4, 0x1, URZ ;  /* 0x0000000104047890 */ /* 0x000fc8000fffe0ff */
[----:B------:R-:W-:-:S09]  /*1f20*/  UISETP.NE.AND UP0, UPT, UR4, 0x80, UPT ;  /* 0x000000800400788c */ /* 0x000fd2000bf05270 */
[----:B------:R-:W-:Y:S05]  /*1f30*/  BRA.U UP0, `(.L_x_6) ;  /* 0xffffffe500807547 */ /* 0x000fea000b83ffff */
[----:B------:R-:W0:Y:S01]  /*1f40*/  S2R R3, SR_CTAID.X ;  /* 0x0000000000037919 */ /* 0x000e220000002500 */
[----:B------:R-:W1:Y:S01]  /*1f50*/  LDC.64 R4, c[0x0][0x390] ;  /* 0x0000e400ff047b82 */ /* 0x000e620000000a00 */
[----:B------:R-:W-:Y:S01]  /*1f60*/  SHF.L.U32 R0, R0, 0x10, RZ ;  /* 0x0000001000007819 */ /* 0x000fe200000006ff */
[----:B------:R-:W-:Y:S01]  /*1f70*/  UMOV UR4, URZ ;  /* 0x000000ff00047c82 */ /* 0x000fe20008000000 */
[----:B------:R-:W-:Y:S02]  /*1f80*/  IADD3 R6, PT, PT, R1, 0x80, RZ ;  /* 0x0000008001067810 */ /* 0x000fe40007ffe0ff */
[----:B------:R-:W-:-:S04]  /*1f90*/  LOP3.LUT R0, R0, 0x3c0000, RZ, 0xc0, !PT ;  /* 0x003c000000007812 */ /* 0x000fc800078ec0ff */
[----:B0-----:R-:W-:-:S04]  /*1fa0*/  LEA R0, R3, R0, 0x8 ;  /* 0x0000000003007211 */ /* 0x001fc800078e40ff */
[----:B------:R-:W-:-:S07]  /*1fb0*/  IADD3 R7, PT, PT, R7, R0, RZ ;  /* 0x0000000007077210 */ /* 0x000fce0007ffe0ff */
.L_x_7:
[----:B0---4-:R-:W2:Y:S04]  /*1fc0*/  LDL.128 R8, [R6+-0x80] ;  /* 0xffff800006087983 */ /* 0x011ea80000100c00 */
[----:B------:R-:W3:Y:S04]  /*1fd0*/  LDL.128 R12, [R6+-0x70] ;  /* 0xffff9000060c7983 */ /* 0x000ee80000100c00 */
[----:B------:R-:W4:Y:S04]  /*1fe0*/  LDL.128 R16, [R6+-0x60] ;  /* 0xffffa00006107983 */ /* 0x000f280000100c00 */
[----:B------:R-:W5:Y:S04]  /*1ff0*/  LDL.128 R20, [R6+-0x50] ;  /* 0xffffb00006147983 */ /* 0x000f680000100c00 */
[----:B------:R-:W5:Y:S04]  /*2000*/  LDL.128 R24, [R6+-0x40] ;  /* 0xffffc00006187983 */ /* 0x000f680000100c00 */
[----:B------:R-:W5:Y:S04]  /*2010*/  LDL.128 R28, [R6+-0x30] ;  /* 0xffffd000061c7983 */ /* 0x000f680000100c00 */
[----:B------:R-:W5:Y:S04]  /*2020*/  LDL.128 R32, [R6+-0x20] ;  /* 0xffffe00006207983 */ /* 0x000f680000100c00 */
[----:B------:R-:W5:Y:S04]  /*2030*/  LDL.128 R36, [R6+-0x10] ;  /* 0xfffff00006247983 */ /* 0x000f680000100c00 */
[----:B------:R-:W5:Y:S04]  /*2040*/  LDL.128 R40, [R6] ;  /* 0x0000000006287983 */ /* 0x000f680000100c00 */
[----:B------:R-:W5:Y:S04]  /*2050*/  LDL.128 R44, [R6+0x10] ;  /* 0x00001000062c7983 */ /* 0x000f680000100c00 */
[----:B------:R-:W5:Y:S04]  /*2060*/  LDL.128 R48, [R6+0x20] ;  /* 0x0000200006307983 */ /* 0x000f680000100c00 */
[----:B------:R-:W5:Y:S04]  /*2070*/  LDL.128 R52, [R6+0x30] ;  /* 0x0000300006347983 */ /* 0x000f680000100c00 */
[----:B------:R-:W5:Y:S04]  /*2080*/  LDL.128 R56, [R6+0x40] ;  /* 0x0000400006387983 */ /* 0x000f680000100c00 */
[----:B------:R-:W5:Y:S04]  /*2090*/  LDL.128 R60, [R6+0x50] ;  /* 0x00005000063c7983 */ /* 0x000f680000100c00 */
[----:B------:R-:W5:Y:S04]  /*20a0*/  LDL.128 R64, [R6+0x60] ;  /* 0x0000600006407983 */ /* 0x000f680000100c00 */
[----:B------:R0:W5:Y:S01]  /*20b0*/  LDL.128 R68, [R6+0x70] ;  /* 0x0000700006447983 */ /* 0x0001620000100c00 */
[C---:B-1----:R-:W-:Y:S01]  /*20c0*/  IMAD.WIDE.U32 R2, R7.reuse, 0x4, R4 ;  /* 0x0000000407027825 */ /* 0x042fe200078e0004 */
[----:B------:R-:W-:Y:S01]  /*20d0*/  UIADD3 UR4, UPT, UPT, UR4, 0x1, URZ ;  /* 0x0000000104047890 */ /* 0x000fe2000fffe0ff */
[----:B------:R-:W-:-:S03]  /*20e0*/  IADD3 R7, PT, PT, R7, 0x1000, RZ ;  /* 0x0000100007077810 */ /* 0x000fc60007ffe0ff */
[----:B------:R-:W-:Y:S01]  /*20f0*/  UISETP.NE.AND UP0, UPT, UR4, 0x40, UPT ;  /* 0x000000400400788c */ /* 0x000fe2000bf05270 */
[----:B0-----:R-:W-:Y:S01]  /*2100*/  IADD3 R6, PT, PT, R6, 0x100, RZ ;  /* 0x0000010006067810 */ /* 0x001fe20007ffe0ff */
[----:B--2---:R0:W-:Y:S04]  /*2110*/  STG.E desc[UR12][R2.64], R8 ;  /* 0x0000000802007986 */ /* 0x0041e8000c10190c */
[----:B------:R0:W-:Y:S04]  /*2120*/  STG.E desc[UR12][R2.64+0x4], R9 ;  /* 0x0000040902007986 */ /* 0x0001e8000c10190c */
[----:B------:R0:W-:Y:S04]  /*2130*/  STG.E desc[UR12][R2.64+0x8], R10 ;  /* 0x0000080a02007986 */ /* 0x0001e8000c10190c */
[----:B------:R0:W-:Y:S04]  /*2140*/  STG.E desc[UR12][R2.64+0xc], R11 ;  /* 0x00000c0b02007986 */ /* 0x0001e8000c10190c */
[----:B---3--:R0:W-:Y:S04]  /*2150*/  STG.E desc[UR12][R2.64+0x10], R12 ;  /* 0x0000100c02007986 */ /* 0x0081e8000c10190c */
[----:B------:R0:W-:Y:S04]  /*2160*/  STG.E desc[UR12][R2.64+0x14], R13 ;  /* 0x0000140d02007986 */ /* 0x0001e8000c10190c */
[----:B------:R0:W-:Y:S04]  /*2170*/  STG.E desc[UR12][R2.64+0x18], R14 ;  /* 0x0000180e02007986 */ /* 0x0001e8000c10190c */
[----:B------:R0:W-:Y:S04]  /*2180*/  STG.E desc[UR12][R2.64+0x1c], R15 ;  /* 0x00001c0f02007986 */ /* 0x0001e8000c10190c */
[----:B----4-:R0:W-:Y:S04]  /*2190*/  STG.E desc[UR12][R2.64+0x20], R16 ;  /* 0x0000201002007986 */ /* 0x0101e8000c10190c */
[----:B------:R0:W-:Y:S04]  /*21a0*/  STG.E desc[UR12][R2.64+0x24], R17 ;  /* 0x0000241102007986 */ /* 0x0001e8000c10190c */
[----:B------:R0:W-:Y:S04]  /*21b0*/  STG.E desc[UR12][R2.64+0x28], R18 ;  /* 0x0000281202007986 */ /* 0x0001e8000c10190c */
[----:B------:R0:W-:Y:S04]  /*21c0*/  STG.E desc[UR12][R2.64+0x2c], R19 ;  /* 0x00002c1302007986 */ /* 0x0001e8000c10190c */
[----:B-----5:R0:W-:Y:S04]  /*21d0*/  STG.E desc[UR12][R2.64+0x30], R20 ;  /* 0x0000301402007986 */ /* 0x0201e8000c10190c */
[----:B------:R0:W-:Y:S04]  /*21e0*/  STG.E desc[UR12][R2.64+0x34], R21 ;  /* 0x0000341502007986 */ /* 0x0001e8000c10190c */
        /* <DEDUP_REMOVED lines=49> */
[----:B------:R0:W-:Y:S01]  /*2500*/  STG.E desc[UR12][R2.64+0xfc], R71 ;  /* 0x0000fc4702007986 */ /* 0x0001e2000c10190c */
[----:B------:R-:W-:Y:S05]  /*2510*/  BRA.U UP0, `(.L_x_7) ;  /* 0xfffffff900a87547 */ /* 0x000fea000b83ffff */
[----:B------:R-:W-:Y:S05]  /*2520*/  EXIT ;  /* 0x000000000000794d */ /* 0x000fea0003800000 */
.L_x_8:
[----:B------:R-:W-:-:S00]  /*2530*/  BRA `(.L_x_8) ;  /* 0xfffffffc00fc7947 */ /* 0x000fc0000383ffff */
[----:B------:R-:W-:-:S00]  /*2540*/  NOP ;  /* 0x0000000000007918 */ /* 0x000fc00000000000 */
        /* <DEDUP_REMOVED lines=11> */
.L_x_9:


//--------------------- .nv.shared.mymatmul_kernel0 --------------------------
	.section	.nv.shared.mymatmul_kernel0,"aw",@nobits
	.sectionflags	@""
	.align	4
.nv.shared.mymatmul_kernel0:
	.zero		41984


//--------------------- .nv.shared.reserved.0     --------------------------
	.section	.nv.shared.reserved.0,"aw",@nobits
	.weak		__nv_reservedSMEM_offset_0_alias
	.size		__nv_reservedSMEM_offset_0_alias, 0, 64
	.other		__nv_reservedSMEM_offset_0_alias,@"STO_CUDA_RESERVED_SHARED STV_DEFAULT"
__nv_reservedSMEM_offset_0_alias:
	.zero		0
	.zero		64


//--------------------- .nv.constant0.mymatmul_kernel0 --------------------------
	.section	.nv.constant0.mymatmul_kernel0,"a",@progbits
	.sectionflags	@""
	.align	4
.nv.constant0.mymatmul_kernel0:
	.zero		920


//--------------------- SYMBOLS --------------------------

	.type		.nv.reservedSmem.offset0,@object
	.size		.nv.reservedSmem.offset0,0x4
	.type		.nv.reservedSmem.cap,@object
	.size		.nv.reservedSmem.cap,0x4
